	.target	sm_90a

	.elftype	@"ET_EXEC"


//--------------------- .note.nv.tkinfo           --------------------------
	.section	.note.nv.tkinfo,"",@"SHT_NOTE"
	.sectionflags	@"SHF_NOTE_NV_TKINFO"
	.tkinfo
        /*0018*/ 	.word	0x00000002
        /*0030*/ 	.string	""
        /*0030*/ 	.string	"ptxas"
        /*0030*/ 	.string	"Cuda compilation tools, release 13.0, V13.0.88"
        /*0030*/ 	.string	"Build cuda_13.0.r13.0/compiler.36424714_0"
        /*0030*/ 	.string	"-arch sm_90a -m 64 "



//--------------------- .note.nv.cuinfo           --------------------------
	.section	.note.nv.cuinfo,"",@"SHT_NOTE"
	.sectionflags	@"SHF_NOTE_NV_CUINFO"
        /*0018*/ 	.short	0x0002
        /*001a*/ 	.short	0x005a
        /*001c*/ 	.short	0x0082
	.zero		2


//--------------------- .nv.info                  --------------------------
	.section	.nv.info,"",@"SHT_CUDA_INFO"
	.align	4


	//----- nvinfo : EIATTR_REGCOUNT
	.align		4
        /*0000*/ 	.byte	0x04, 0x2f
        /*0002*/ 	.short	(.L_15 - .L_14)
	.align		4
.L_14:
        /*0004*/ 	.word	index@(_ZN7cutlass13device_kernelINS_4gemm6kernel13GemmUniversalIN4cute5tupleIJiiiiEEENS1_10collective13CollectiveMmaINS1_34MainloopSm90TmaGmmaWarpSpecializedILi3ENS5_IJNS4_1CILi1EEESB_SB_EEENS1_35KernelTmaWarpSpecializedCooperativeEEENS5_IJNSA_ILi128EEENSA_ILi160EEESF_EEENS_6half_tENS5_IJlSB_lEEESI_SJ_NS4_8TiledMMAINS4_8MMA_AtomIJNS4_4SM904GMMA25MMA_64x32x16_F32F16F16_SSILNSN_5MajorE0ELSP_0ELNSN_7ScaleInE1ELSQ_1EEEEEENS4_6LayoutINS5_IJNSA_ILi2EEESB_SB_EEENS5_IJSB_NSA_ILi0EEESW_EEEEENS5_IJNS4_10UnderscoreESZ_SZ_EEEEENS4_13SM90_TMA_LOADENS4_14ComposedLayoutINS4_7SwizzleILi3ELi4ELi3EEENS4_18smem_ptr_flag_bitsILi16EEENST_INS5_IJNSA_ILi8EEENSA_ILi64EEEEEENS5_IJS19_SB_EEEEEEEvNS4_8identityES12_S1D_vS1E_EENS_8epilogue10collective6detail29Sm90TmaWarpSpecializedAdapterINS1H_15DefaultEpilogueISI_SJ_SJ_NS1G_6thread17LinearCombinationISI_Li1EffLNS1L_9ScaleType4KindE0ELNS_15FloatRoundStyleE2ESI_EENS1_15EpilogueDefaultEEEEEvvEEEEvNT_6ParamsE)
        /*0008*/ 	.word	0x000000a8


	//----- nvinfo : EIATTR_FRAME_SIZE
	.align		4
.L_15:
        /*000c*/ 	.byte	0x04, 0x11
        /*000e*/ 	.short	(.L_17 - .L_16)
	.align		4
.L_16:
        /*0010*/ 	.word	index@(_ZN7cutlass13device_kernelINS_4gemm6kernel13GemmUniversalIN4cute5tupleIJiiiiEEENS1_10collective13CollectiveMmaINS1_34MainloopSm90TmaGmmaWarpSpecializedILi3ENS5_IJNS4_1CILi1EEESB_SB_EEENS1_35KernelTmaWarpSpecializedCooperativeEEENS5_IJNSA_ILi128EEENSA_ILi160EEESF_EEENS_6half_tENS5_IJlSB_lEEESI_SJ_NS4_8TiledMMAINS4_8MMA_AtomIJNS4_4SM904GMMA25MMA_64x32x16_F32F16F16_SSILNSN_5MajorE0ELSP_0ELNSN_7ScaleInE1ELSQ_1EEEEEENS4_6LayoutINS5_IJNSA_ILi2EEESB_SB_EEENS5_IJSB_NSA_ILi0EEESW_EEEEENS5_IJNS4_10UnderscoreESZ_SZ_EEEEENS4_13SM90_TMA_LOADENS4_14ComposedLayoutINS4_7SwizzleILi3ELi4ELi3EEENS4_18smem_ptr_flag_bitsILi16EEENST_INS5_IJNSA_ILi8EEENSA_ILi64EEEEEENS5_IJS19_SB_EEEEEEEvNS4_8identityES12_S1D_vS1E_EENS_8epilogue10collective6detail29Sm90TmaWarpSpecializedAdapterINS1H_15DefaultEpilogueISI_SJ_SJ_NS1G_6thread17LinearCombinationISI_Li1EffLNS1L_9ScaleType4KindE0ELNS_15FloatRoundStyleE2ESI_EENS1_15EpilogueDefaultEEEEEvvEEEEvNT_6ParamsE)
        /*0014*/ 	.word	0x00000000


	//----- nvinfo : EIATTR_MIN_STACK_SIZE
	.align		4
.L_17:
        /*0018*/ 	.byte	0x04, 0x12
        /*001a*/ 	.short	(.L_19 - .L_18)
	.align		4
.L_18:
        /*001c*/ 	.word	index@(_ZN7cutlass13device_kernelINS_4gemm6kernel13GemmUniversalIN4cute5tupleIJiiiiEEENS1_10collective13CollectiveMmaINS1_34MainloopSm90TmaGmmaWarpSpecializedILi3ENS5_IJNS4_1CILi1EEESB_SB_EEENS1_35KernelTmaWarpSpecializedCooperativeEEENS5_IJNSA_ILi128EEENSA_ILi160EEESF_EEENS_6half_tENS5_IJlSB_lEEESI_SJ_NS4_8TiledMMAINS4_8MMA_AtomIJNS4_4SM904GMMA25MMA_64x32x16_F32F16F16_SSILNSN_5MajorE0ELSP_0ELNSN_7ScaleInE1ELSQ_1EEEEEENS4_6LayoutINS5_IJNSA_ILi2EEESB_SB_EEENS5_IJSB_NSA_ILi0EEESW_EEEEENS5_IJNS4_10UnderscoreESZ_SZ_EEEEENS4_13SM90_TMA_LOADENS4_14ComposedLayoutINS4_7SwizzleILi3ELi4ELi3EEENS4_18smem_ptr_flag_bitsILi16EEENST_INS5_IJNSA_ILi8EEENSA_ILi64EEEEEENS5_IJS19_SB_EEEEEEEvNS4_8identityES12_S1D_vS1E_EENS_8epilogue10collective6detail29Sm90TmaWarpSpecializedAdapterINS1H_15DefaultEpilogueISI_SJ_SJ_NS1G_6thread17LinearCombinationISI_Li1EffLNS1L_9ScaleType4KindE0ELNS_15FloatRoundStyleE2ESI_EENS1_15EpilogueDefaultEEEEEvvEEEEvNT_6ParamsE)
        /*0020*/ 	.word	0x00000000
.L_19:


//--------------------- .nv.compat                --------------------------
	.section	.nv.compat,"",@"SHT_CUDA_COMPAT_INFO"
	.align	4
        /*0000*/ 	.byte	0x02, 0x09, 0x01, 0x00, 0x02, 0x02, 0x04, 0x00, 0x02, 0x05, 0x05, 0x00, 0x03, 0x07, 0x01, 0x01
        /*0010*/ 	.byte	0x02, 0x03, 0x01, 0x00, 0x02, 0x06, 0x01, 0x00, 0x04, 0x0b, 0x08, 0x00, 0x00, 0x00, 0x00, 0x00
        /*0020*/ 	.byte	0x00, 0x00, 0x00, 0x00


//--------------------- .nv.info._ZN7cutlass13device_kernelINS_4gemm6kernel13GemmUniversalIN4cute5tupleIJiiiiEEENS1_10collective13CollectiveMmaINS1_34MainloopSm90TmaGmmaWarpSpecializedILi3ENS5_IJNS4_1CILi1EEESB_SB_EEENS1_35KernelTmaWarpSpecializedCooperativeEEENS5_IJNSA_ILi128EEENSA_ILi160EEESF_EEENS_6half_tENS5_IJlSB_lEEESI_SJ_NS4_8TiledMMAINS4_8MMA_AtomIJNS4_4SM904GMMA25MMA_64x32x16_F32F16F16_SSILNSN_5MajorE0ELSP_0ELNSN_7ScaleInE1ELSQ_1EEEEEENS4_6LayoutINS5_IJNSA_ILi2EEESB_SB_EEENS5_IJSB_NSA_ILi0EEESW_EEEEENS5_IJNS4_10UnderscoreESZ_SZ_EEEEENS4_13SM90_TMA_LOADENS4_14ComposedLayoutINS4_7SwizzleILi3ELi4ELi3EEENS4_18smem_ptr_flag_bitsILi16EEENST_INS5_IJNSA_ILi8EEENSA_ILi64EEEEEENS5_IJS19_SB_EEEEEEEvNS4_8identityES12_S1D_vS1E_EENS_8epilogue10collective6detail29Sm90TmaWarpSpecializedAdapterINS1H_15DefaultEpilogueISI_SJ_SJ_NS1G_6thread17LinearCombinationISI_Li1EffLNS1L_9ScaleType4KindE0ELNS_15FloatRoundStyleE2ESI_EENS1_15EpilogueDefaultEEEEEvvEEEEvNT_6ParamsE --------------------------
	.section	.nv.info._ZN7cutlass13device_kernelINS_4gemm6kernel13GemmUniversalIN4cute5tupleIJiiiiEEENS1_10collective13CollectiveMmaINS1_34MainloopSm90TmaGmmaWarpSpecializedILi3ENS5_IJNS4_1CILi1EEESB_SB_EEENS1_35KernelTmaWarpSpecializedCooperativeEEENS5_IJNSA_ILi128EEENSA_ILi160EEESF_EEENS_6half_tENS5_IJlSB_lEEESI_SJ_NS4_8TiledMMAINS4_8MMA_AtomIJNS4_4SM904GMMA25MMA_64x32x16_F32F16F16_SSILNSN_5MajorE0ELSP_0ELNSN_7ScaleInE1ELSQ_1EEEEEENS4_6LayoutINS5_IJNSA_ILi2EEESB_SB_EEENS5_IJSB_NSA_ILi0EEESW_EEEEENS5_IJNS4_10UnderscoreESZ_SZ_EEEEENS4_13SM90_TMA_LOADENS4_14ComposedLayoutINS4_7SwizzleILi3ELi4ELi3EEENS4_18smem_ptr_flag_bitsILi16EEENST_INS5_IJNSA_ILi8EEENSA_ILi64EEEEEENS5_IJS19_SB_EEEEEEEvNS4_8identityES12_S1D_vS1E_EENS_8epilogue10collective6detail29Sm90TmaWarpSpecializedAdapterINS1H_15DefaultEpilogueISI_SJ_SJ_NS1G_6thread17LinearCombinationISI_Li1EffLNS1L_9ScaleType4KindE0ELNS_15FloatRoundStyleE2ESI_EENS1_15EpilogueDefaultEEEEEvvEEEEvNT_6ParamsE,"",@"SHT_CUDA_INFO"
	.sectionflags	@""
	.align	4


	//----- nvinfo : EIATTR_CUDA_API_VERSION
	.align		4
        /*0000*/ 	.byte	0x04, 0x37
        /*0002*/ 	.short	(.L_21 - .L_20)
.L_20:
        /*0004*/ 	.word	0x00000082


	//----- nvinfo : EIATTR_KPARAM_INFO
	.align		4
.L_21:
        /*0008*/ 	.byte	0x04, 0x17
        /*000a*/ 	.short	(.L_23 - .L_22)
.L_22:
        /*000c*/ 	.word	0x00000000
        /*0010*/ 	.short	0x0000
        /*0012*/ 	.short	0x0070
        /*0014*/ 	.byte	0x00, 0xf0, 0x01, 0x10


	//----- nvinfo : EIATTR_SPARSE_MMA_MASK
	.align		4
.L_23:
        /*0018*/ 	.byte	0x03, 0x50
        /*001a*/ 	.short	0x0000


	//----- nvinfo : EIATTR_MAXREG_COUNT
	.align		4
        /*001c*/ 	.byte	0x03, 0x1b
        /*001e*/ 	.short	0x00a8


	//----- nvinfo : EIATTR_NUM_BARRIERS
	.align		4
        /*0020*/ 	.byte	0x02, 0x4c
        /*0022*/ 	.byte	0x01
	.zero		1


	//----- nvinfo : EIATTR_EXTERNS
	.align		4
        /*0024*/ 	.byte	0x04, 0x0f
        /*0026*/ 	.short	(.L_25 - .L_24)


	//   ....[0]....
	.align		4
.L_24:
        /*0028*/ 	.word	index@(__assertfail)


	//----- nvinfo : EIATTR_MERCURY_ISA_VERSION
	.align		4
.L_25:
        /*002c*/ 	.byte	0x03, 0x5f
        /*002e*/ 	.short	0x0101


	//----- nvinfo : EIATTR_INT_WARP_WIDE_INSTR_OFFSETS
	.align		4
        /*0030*/ 	.byte	0x04, 0x31
        /*0032*/ 	.short	(.L_27 - .L_26)


	//   ....[0]....
.L_26:
        /*0034*/ 	.word	0x00000390


	//   ....[1]....
        /*0038*/ 	.word	0x000003c0


	//   ....[2]....
        /*003c*/ 	.word	0x000004a0


	//----- nvinfo : EIATTR_COOP_GROUP_MASK_REGIDS
	.align		4
.L_27:
        /*0040*/ 	.byte	0x04, 0x29
        /*0042*/ 	.short	(.L_29 - .L_28)


	//   ....[0]....
.L_28:
        /*0044*/ 	.word	0xffffffff


	//   ....[1]....
        /*0048*/ 	.word	0xffffffff


	//   ....[2]....
        /*004c*/ 	.word	0xffffffff


	//   ....[3]....
        /*0050*/ 	.word	0xffffffff


	//   ....[4]....
        /*0054*/ 	.word	0xffffffff


	//----- nvinfo : EIATTR_COOP_GROUP_INSTR_OFFSETS
	.align		4
.L_29:
        /*0058*/ 	.byte	0x04, 0x28
        /*005a*/ 	.short	(.L_31 - .L_30)


	//   ....[0]....
.L_30:
        /*005c*/ 	.word	0x00000060


	//   ....[1]....
        /*0060*/ 	.word	0x00000070


	//   ....[2]....
        /*0064*/ 	.word	0x00000130


	//   ....[3]....
        /*0068*/ 	.word	0x000002a0


	//   ....[4]....
        /*006c*/ 	.word	0x00000f50


	//----- nvinfo : EIATTR_REG_RECONFIG
	.align		4
.L_31:
        /*0070*/ 	.byte	0x01, 0x54
	.zero		2


	//----- nvinfo : EIATTR_SYSCALL_OFFSETS
	.align		4
        /*0074*/ 	.byte	0x04, 0x46
        /*0076*/ 	.short	(.L_33 - .L_32)


	//   ....[0]....
.L_32:
        /*0078*/ 	.word	0x00001110


	//----- nvinfo : EIATTR_MBARRIER_INSTR_OFFSETS
	.align		4
.L_33:
        /*007c*/ 	.byte	0x04, 0x39
        /*007e*/ 	.short	(.L_35 - .L_34)


	//   ....[0]....
.L_34:
        /*0080*/ 	.word	0x00000230
        /*0084*/ 	.word	0x000000ff
        /*0088*/ 	.word	0x00000000
        /*008c*/ 	.short	0x0100
        /*008e*/ 	.byte	0x08
	.zero		1


	//   ....[1]....
        /*0090*/ 	.word	0x00000240
        /*0094*/ 	.word	0x000000ff
        /*0098*/ 	.word	0x00000018
        /*009c*/ 	.short	0x0100
        /*009e*/ 	.byte	0x08
	.zero		1


	//   ....[2]....
        /*00a0*/ 	.word	0x00000250
        /*00a4*/ 	.word	0x000000ff
        /*00a8*/ 	.word	0x00000008
        /*00ac*/ 	.short	0x0100
        /*00ae*/ 	.byte	0x08
	.zero		1


	//   ....[3]....
        /*00b0*/ 	.word	0x00000260
        /*00b4*/ 	.word	0x000000ff
        /*00b8*/ 	.word	0x00000020
        /*00bc*/ 	.short	0x0100
        /*00be*/ 	.byte	0x08
	.zero		1


	//   ....[4]....
        /*00c0*/ 	.word	0x00000270
        /*00c4*/ 	.word	0x000000ff
        /*00c8*/ 	.word	0x00000010
        /*00cc*/ 	.short	0x0100
        /*00ce*/ 	.byte	0x08
	.zero		1


	//   ....[5]....
        /*00d0*/ 	.word	0x00000280
        /*00d4*/ 	.word	0x000000ff
        /*00d8*/ 	.word	0x00000028
        /*00dc*/ 	.short	0x0100
        /*00de*/ 	.byte	0x08
	.zero		1


	//   ....[6]....
        /*00e0*/ 	.word	0x00000510
        /*00e4*/ 	.word	0x000000ff
        /*00e8*/ 	.word	0x00000040
        /*00ec*/ 	.short	0x0100
        /*00ee*/ 	.byte	0x06
	.zero		1


	//   ....[7]....
        /*00f0*/ 	.word	0x00000570
        /*00f4*/ 	.word	0x000000ff
        /*00f8*/ 	.word	0x00000048
        /*00fc*/ 	.short	0x0100
        /*00fe*/ 	.byte	0x06
	.zero		1


	//   ....[8]....
        /*0100*/ 	.word	0x00001190
        /*0104*/ 	.word	0x00000003
        /*0108*/ 	.word	0x00000000
        /*010c*/ 	.short	0x010a
        /*010e*/ 	.byte	0x3f
	.zero		1


	//   ....[9]....
        /*0110*/ 	.word	0x000011d0
        /*0114*/ 	.word	0x00000003
        /*0118*/ 	.word	0x00000000
        /*011c*/ 	.short	0x010a
        /*011e*/ 	.byte	0x3f
	.zero		1


	//   ....[10]....
        /*0120*/ 	.word	0x000023f0
        /*0124*/ 	.word	0x000000ff
        /*0128*/ 	.word	0x00000000
        /*012c*/ 	.short	0x010a
        /*012e*/ 	.byte	0x09
	.zero		1


	//   ....[11]....
        /*0130*/ 	.word	0x00002430
        /*0134*/ 	.word	0x000000ff
        /*0138*/ 	.word	0x00000000
        /*013c*/ 	.short	0x010a
        /*013e*/ 	.byte	0x09
	.zero		1


	//   ....[12]....
        /*0140*/ 	.word	0x000034b0
        /*0144*/ 	.word	0x000000ff
        /*0148*/ 	.word	0x00000000
        /*014c*/ 	.short	0x0101
        /*014e*/ 	.byte	0x08
	.zero		1


	//   ....[13]....
        /*0150*/ 	.word	0x000036b0
        /*0154*/ 	.word	0x000000ff
        /*0158*/ 	.word	0x00000000
        /*015c*/ 	.short	0x0101
        /*015e*/ 	.byte	0x06
	.zero		1


	//   ....[14]....
        /*0160*/ 	.word	0x00009810
        /*0164*/ 	.word	0x0000000e
        /*0168*/ 	.word	0x00000018
        /*016c*/ 	.short	0x010a
        /*016e*/ 	.byte	0x3f
	.zero		1


	//   ....[15]....
        /*0170*/ 	.word	0x00009c50
        /*0174*/ 	.word	0x00000006
        /*0178*/ 	.word	0x00000048
        /*017c*/ 	.short	0x0101
        /*017e*/ 	.byte	0x3f
	.zero		1


	//   ....[16]....
        /*0180*/ 	.word	0x0000a380
        /*0184*/ 	.word	0x00000007
        /*0188*/ 	.word	0x00000000
        /*018c*/ 	.short	0x010a
        /*018e*/ 	.byte	0x3f
	.zero		1


	//   ....[17]....
        /*0190*/ 	.word	0x0000a400
        /*0194*/ 	.word	0x00000009
        /*0198*/ 	.word	0x00000000
        /*019c*/ 	.short	0x010a
        /*019e*/ 	.byte	0x3f
	.zero		1


	//   ....[18]....
        /*01a0*/ 	.word	0x0000a490
        /*01a4*/ 	.word	0x00000003
        /*01a8*/ 	.word	0x00000000
        /*01ac*/ 	.short	0x010a
        /*01ae*/ 	.byte	0x3f
	.zero		1


	//   ....[19]....
        /*01b0*/ 	.word	0x0000a4f0
        /*01b4*/ 	.word	0x00000003
        /*01b8*/ 	.word	0x00000000
        /*01bc*/ 	.short	0x010a
        /*01be*/ 	.byte	0x3f
	.zero		1


	//   ....[20]....
        /*01c0*/ 	.word	0x0000a550
        /*01c4*/ 	.word	0x00000004
        /*01c8*/ 	.word	0x00000000
        /*01cc*/ 	.short	0x010a
        /*01ce*/ 	.byte	0x3f
	.zero		1


	//   ....[21]....
        /*01d0*/ 	.word	0x0000a620
        /*01d4*/ 	.word	0x0000000e
        /*01d8*/ 	.word	0x00000018
        /*01dc*/ 	.short	0x010a
        /*01de*/ 	.byte	0x3f
	.zero		1


	//   ....[22]....
        /*01e0*/ 	.word	0x0000a6f0
        /*01e4*/ 	.word	0x00000007
        /*01e8*/ 	.word	0x00000000
        /*01ec*/ 	.short	0x010a
        /*01ee*/ 	.byte	0x3f
	.zero		1


	//   ....[23]....
        /*01f0*/ 	.word	0x0000a740
        /*01f4*/ 	.word	0x00000009
        /*01f8*/ 	.word	0x00000000
        /*01fc*/ 	.short	0x010a
        /*01fe*/ 	.byte	0x3f
	.zero		1


	//----- nvinfo : EIATTR_NUM_MBARRIERS
	.align		4
.L_35:
        /*0200*/ 	.byte	0x03, 0x38
        /*0202*/ 	.short	0x0008


	//----- nvinfo : EIATTR_EXIT_INSTR_OFFSETS
	.align		4
        /*0204*/ 	.byte	0x04, 0x1c
        /*0206*/ 	.short	(.L_37 - .L_36)


	//   ....[0]....
.L_36:
        /*0208*/ 	.word	0x000005c0


	//   ....[1]....
        /*020c*/ 	.word	0x00000e80


	//   ....[2]....
        /*0210*/ 	.word	0x00008e80


	//   ....[3]....
        /*0214*/ 	.word	0x000094b0


	//   ....[4]....
        /*0218*/ 	.word	0x0000a4e0


	//----- nvinfo : EIATTR_MAX_THREADS
	.align		4
.L_37:
        /*021c*/ 	.byte	0x04, 0x05
        /*021e*/ 	.short	(.L_39 - .L_38)
.L_38:
        /*0220*/ 	.word	0x00000180
        /*0224*/ 	.word	0x00000001
        /*0228*/ 	.word	0x00000001


	//----- nvinfo : EIATTR_CRS_STACK_SIZE
	.align		4
.L_39:
        /*022c*/ 	.byte	0x04, 0x1e
        /*022e*/ 	.short	(.L_41 - .L_40)
.L_40:
        /*0230*/ 	.word	0x00000000


	//----- nvinfo : EIATTR_CBANK_PARAM_SIZE
	.align		4
.L_41:
        /*0234*/ 	.byte	0x03, 0x19
        /*0236*/ 	.short	0x0470


	//----- nvinfo : EIATTR_PARAM_CBANK
	.align		4
        /*0238*/ 	.byte	0x04, 0x0a
        /*023a*/ 	.short	(.L_43 - .L_42)
	.align		4
.L_42:
        /*023c*/ 	.word	index@(.nv.constant0._ZN7cutlass13device_kernelINS_4gemm6kernel13GemmUniversalIN4cute5tupleIJiiiiEEENS1_10collective13CollectiveMmaINS1_34MainloopSm90TmaGmmaWarpSpecializedILi3ENS5_IJNS4_1CILi1EEESB_SB_EEENS1_35KernelTmaWarpSpecializedCooperativeEEENS5_IJNSA_ILi128EEENSA_ILi160EEESF_EEENS_6half_tENS5_IJlSB_lEEESI_SJ_NS4_8TiledMMAINS4_8MMA_AtomIJNS4_4SM904GMMA25MMA_64x32x16_F32F16F16_SSILNSN_5MajorE0ELSP_0ELNSN_7ScaleInE1ELSQ_1EEEEEENS4_6LayoutINS5_IJNSA_ILi2EEESB_SB_EEENS5_IJSB_NSA_ILi0EEESW_EEEEENS5_IJNS4_10UnderscoreESZ_SZ_EEEEENS4_13SM90_TMA_LOADENS4_14ComposedLayoutINS4_7SwizzleILi3ELi4ELi3EEENS4_18smem_ptr_flag_bitsILi16EEENST_INS5_IJNSA_ILi8EEENSA_ILi64EEEEEENS5_IJS19_SB_EEEEEEEvNS4_8identityES12_S1D_vS1E_EENS_8epilogue10collective6detail29Sm90TmaWarpSpecializedAdapterINS1H_15DefaultEpilogueISI_SJ_SJ_NS1G_6thread17LinearCombinationISI_Li1EffLNS1L_9ScaleType4KindE0ELNS_15FloatRoundStyleE2ESI_EENS1_15EpilogueDefaultEEEEEvvEEEEvNT_6ParamsE)
        /*0240*/ 	.short	0x0210
        /*0242*/ 	.short	0x0470


	//----- nvinfo : EIATTR_SW_WAR
	.align		4
.L_43:
        /*0244*/ 	.byte	0x04, 0x36
        /*0246*/ 	.short	(.L_45 - .L_44)
.L_44:
        /*0248*/ 	.word	0x00000008
.L_45:


//--------------------- .nv.callgraph             --------------------------
	.section	.nv.callgraph,"",@"SHT_CUDA_CALLGRAPH"
	.align	4
	.sectionentsize	8
	.align		4
        /*0000*/ 	.word	0x00000000
	.align		4
        /*0004*/ 	.word	0xffffffff
	.align		4
        /*0008*/ 	.word	index@(_ZN7cutlass13device_kernelINS_4gemm6kernel13GemmUniversalIN4cute5tupleIJiiiiEEENS1_10collective13CollectiveMmaINS1_34MainloopSm90TmaGmmaWarpSpecializedILi3ENS5_IJNS4_1CILi1EEESB_SB_EEENS1_35KernelTmaWarpSpecializedCooperativeEEENS5_IJNSA_ILi128EEENSA_ILi160EEESF_EEENS_6half_tENS5_IJlSB_lEEESI_SJ_NS4_8TiledMMAINS4_8MMA_AtomIJNS4_4SM904GMMA25MMA_64x32x16_F32F16F16_SSILNSN_5MajorE0ELSP_0ELNSN_7ScaleInE1ELSQ_1EEEEEENS4_6LayoutINS5_IJNSA_ILi2EEESB_SB_EEENS5_IJSB_NSA_ILi0EEESW_EEEEENS5_IJNS4_10UnderscoreESZ_SZ_EEEEENS4_13SM90_TMA_LOADENS4_14ComposedLayoutINS4_7SwizzleILi3ELi4ELi3EEENS4_18smem_ptr_flag_bitsILi16EEENST_INS5_IJNSA_ILi8EEENSA_ILi64EEEEEENS5_IJS19_SB_EEEEEEEvNS4_8identityES12_S1D_vS1E_EENS_8epilogue10collective6detail29Sm90TmaWarpSpecializedAdapterINS1H_15DefaultEpilogueISI_SJ_SJ_NS1G_6thread17LinearCombinationISI_Li1EffLNS1L_9ScaleType4KindE0ELNS_15FloatRoundStyleE2ESI_EENS1_15EpilogueDefaultEEEEEvvEEEEvNT_6ParamsE)
	.align		4
        /*000c*/ 	.word	index@(__assertfail)
	.align		4
        /*0010*/ 	.word	0x00000000
	.align		4
        /*0014*/ 	.word	0xfffffffe
	.align		4
        /*0018*/ 	.word	0x00000000
	.align		4
        /*001c*/ 	.word	0xfffffffd
	.align		4
        /*0020*/ 	.word	0x00000000
	.align		4
        /*0024*/ 	.word	0xfffffffc


//--------------------- .nv.constant4             --------------------------
	.section	.nv.constant4,"a",@progbits
	.align	8
	.align		8
.nv.constant4:
        /*0000*/ 	.dword	__assertfail
	.align		8
        /*0008*/ 	.dword	__unnamed_1
	.align		8
        /*0010*/ 	.dword	_ZN40_INTERNAL_36242987_4_k_cu_038c5f3f_194244cuda3std3__45__cpo5beginE
	.align		8
        /*0018*/ 	.dword	_ZN40_INTERNAL_36242987_4_k_cu_038c5f3f_194244cuda3std3__45__cpo3endE
	.align		8
        /*0020*/ 	.dword	_ZN40_INTERNAL_36242987_4_k_cu_038c5f3f_194244cuda3std3__45__cpo6cbeginE
	.align		8
        /*0028*/ 	.dword	_ZN40_INTERNAL_36242987_4_k_cu_038c5f3f_194244cuda3std3__45__cpo4cendE
	.align		8
        /*0030*/ 	.dword	_ZN40_INTERNAL_36242987_4_k_cu_038c5f3f_194244cuda3std3__442_GLOBAL__N__36242987_4_k_cu_038c5f3f_194246ignoreE
	.align		8
        /*0038*/ 	.dword	_ZN40_INTERNAL_36242987_4_k_cu_038c5f3f_194244cuda3std3__419piecewise_constructE
	.align		8
        /*0040*/ 	.dword	_ZN40_INTERNAL_36242987_4_k_cu_038c5f3f_194244cuda3std3__48in_placeE
	.align		8
        /*0048*/ 	.dword	_ZN40_INTERNAL_36242987_4_k_cu_038c5f3f_194244cuda3std6ranges3__45__cpo4swapE
	.align		8
        /*0050*/ 	.dword	_ZN40_INTERNAL_36242987_4_k_cu_038c5f3f_194244cuda3std6ranges3__45__cpo9iter_moveE
	.align		8
        /*0058*/ 	.dword	_ZN40_INTERNAL_36242987_4_k_cu_038c5f3f_194244cute7productE
	.align		8
        /*0060*/ 	.dword	_ZN40_INTERNAL_36242987_4_k_cu_038c5f3f_194244cute1_E
	.align		8
        /*0068*/ 	.dword	$str$22
	.align		8
        /*0070*/ 	.dword	$str$23


//--------------------- .text._ZN7cutlass13device_kernelINS_4gemm6kernel13GemmUniversalIN4cute5tupleIJiiiiEEENS1_10collective13CollectiveMmaINS1_34MainloopSm90TmaGmmaWarpSpecializedILi3ENS5_IJNS4_1CILi1EEESB_SB_EEENS1_35KernelTmaWarpSpecializedCooperativeEEENS5_IJNSA_ILi128EEENSA_ILi160EEESF_EEENS_6half_tENS5_IJlSB_lEEESI_SJ_NS4_8TiledMMAINS4_8MMA_AtomIJNS4_4SM904GMMA25MMA_64x32x16_F32F16F16_SSILNSN_5MajorE0ELSP_0ELNSN_7ScaleInE1ELSQ_1EEEEEENS4_6LayoutINS5_IJNSA_ILi2EEESB_SB_EEENS5_IJSB_NSA_ILi0EEESW_EEEEENS5_IJNS4_10UnderscoreESZ_SZ_EEEEENS4_13SM90_TMA_LOADENS4_14ComposedLayoutINS4_7SwizzleILi3ELi4ELi3EEENS4_18smem_ptr_flag_bitsILi16EEENST_INS5_IJNSA_ILi8EEENSA_ILi64EEEEEENS5_IJS19_SB_EEEEEEEvNS4_8identityES12_S1D_vS1E_EENS_8epilogue10collective6detail29Sm90TmaWarpSpecializedAdapterINS1H_15DefaultEpilogueISI_SJ_SJ_NS1G_6thread17LinearCombinationISI_Li1EffLNS1L_9ScaleType4KindE0ELNS_15FloatRoundStyleE2ESI_EENS1_15EpilogueDefaultEEEEEvvEEEEvNT_6ParamsE --------------------------
	.section	.text._ZN7cutlass13device_kernelINS_4gemm6kernel13GemmUniversalIN4cute5tupleIJiiiiEEENS1_10collective13CollectiveMmaINS1_34MainloopSm90TmaGmmaWarpSpecializedILi3ENS5_IJNS4_1CILi1EEESB_SB_EEENS1_35KernelTmaWarpSpecializedCooperativeEEENS5_IJNSA_ILi128EEENSA_ILi160EEESF_EEENS_6half_tENS5_IJlSB_lEEESI_SJ_NS4_8TiledMMAINS4_8MMA_AtomIJNS4_4SM904GMMA25MMA_64x32x16_F32F16F16_SSILNSN_5MajorE0ELSP_0ELNSN_7ScaleInE1ELSQ_1EEEEEENS4_6LayoutINS5_IJNSA_ILi2EEESB_SB_EEENS5_IJSB_NSA_ILi0EEESW_EEEEENS5_IJNS4_10UnderscoreESZ_SZ_EEEEENS4_13SM90_TMA_LOADENS4_14ComposedLayoutINS4_7SwizzleILi3ELi4ELi3EEENS4_18smem_ptr_flag_bitsILi16EEENST_INS5_IJNSA_ILi8EEENSA_ILi64EEEEEENS5_IJS19_SB_EEEEEEEvNS4_8identityES12_S1D_vS1E_EENS_8epilogue10collective6detail29Sm90TmaWarpSpecializedAdapterINS1H_15DefaultEpilogueISI_SJ_SJ_NS1G_6thread17LinearCombinationISI_Li1EffLNS1L_9ScaleType4KindE0ELNS_15FloatRoundStyleE2ESI_EENS1_15EpilogueDefaultEEEEEvvEEEEvNT_6ParamsE,"ax",@progbits
	.align	128
.text._ZN7cutlass13device_kernelINS_4gemm6kernel13GemmUniversalIN4cute5tupleIJiiiiEEENS1_10collective13CollectiveMmaINS1_34MainloopSm90TmaGmmaWarpSpecializedILi3ENS5_IJNS4_1CILi1EEESB_SB_EEENS1_35KernelTmaWarpSpecializedCooperativeEEENS5_IJNSA_ILi128EEENSA_ILi160EEESF_EEENS_6half_tENS5_IJlSB_lEEESI_SJ_NS4_8TiledMMAINS4_8MMA_AtomIJNS4_4SM904GMMA25MMA_64x32x16_F32F16F16_SSILNSN_5MajorE0ELSP_0ELNSN_7ScaleInE1ELSQ_1EEEEEENS4_6LayoutINS5_IJNSA_ILi2EEESB_SB_EEENS5_IJSB_NSA_ILi0EEESW_EEEEENS5_IJNS4_10UnderscoreESZ_SZ_EEEEENS4_13SM90_TMA_LOADENS4_14ComposedLayoutINS4_7SwizzleILi3ELi4ELi3EEENS4_18smem_ptr_flag_bitsILi16EEENST_INS5_IJNSA_ILi8EEENSA_ILi64EEEEEENS5_IJS19_SB_EEEEEEEvNS4_8identityES12_S1D_vS1E_EENS_8epilogue10collective6detail29Sm90TmaWarpSpecializedAdapterINS1H_15DefaultEpilogueISI_SJ_SJ_NS1G_6thread17LinearCombinationISI_Li1EffLNS1L_9ScaleType4KindE0ELNS_15FloatRoundStyleE2ESI_EENS1_15EpilogueDefaultEEEEEvvEEEEvNT_6ParamsE:
        .type           _ZN7cutlass13device_kernelINS_4gemm6kernel13GemmUniversalIN4cute5tupleIJiiiiEEENS1_10collective13CollectiveMmaINS1_34MainloopSm90TmaGmmaWarpSpecializedILi3ENS5_IJNS4_1CILi1EEESB_SB_EEENS1_35KernelTmaWarpSpecializedCooperativeEEENS5_IJNSA_ILi128EEENSA_ILi160EEESF_EEENS_6half_tENS5_IJlSB_lEEESI_SJ_NS4_8TiledMMAINS4_8MMA_AtomIJNS4_4SM904GMMA25MMA_64x32x16_F32F16F16_SSILNSN_5MajorE0ELSP_0ELNSN_7ScaleInE1ELSQ_1EEEEEENS4_6LayoutINS5_IJNSA_ILi2EEESB_SB_EEENS5_IJSB_NSA_ILi0EEESW_EEEEENS5_IJNS4_10UnderscoreESZ_SZ_EEEEENS4_13SM90_TMA_LOADENS4_14ComposedLayoutINS4_7SwizzleILi3ELi4ELi3EEENS4_18smem_ptr_flag_bitsILi16EEENST_INS5_IJNSA_ILi8EEENSA_ILi64EEEEEENS5_IJS19_SB_EEEEEEEvNS4_8identityES12_S1D_vS1E_EENS_8epilogue10collective6detail29Sm90TmaWarpSpecializedAdapterINS1H_15DefaultEpilogueISI_SJ_SJ_NS1G_6thread17LinearCombinationISI_Li1EffLNS1L_9ScaleType4KindE0ELNS_15FloatRoundStyleE2ESI_EENS1_15EpilogueDefaultEEEEEvvEEEEvNT_6ParamsE,@function
        .size           _ZN7cutlass13device_kernelINS_4gemm6kernel13GemmUniversalIN4cute5tupleIJiiiiEEENS1_10collective13CollectiveMmaINS1_34MainloopSm90TmaGmmaWarpSpecializedILi3ENS5_IJNS4_1CILi1EEESB_SB_EEENS1_35KernelTmaWarpSpecializedCooperativeEEENS5_IJNSA_ILi128EEENSA_ILi160EEESF_EEENS_6half_tENS5_IJlSB_lEEESI_SJ_NS4_8TiledMMAINS4_8MMA_AtomIJNS4_4SM904GMMA25MMA_64x32x16_F32F16F16_SSILNSN_5MajorE0ELSP_0ELNSN_7ScaleInE1ELSQ_1EEEEEENS4_6LayoutINS5_IJNSA_ILi2EEESB_SB_EEENS5_IJSB_NSA_ILi0EEESW_EEEEENS5_IJNS4_10UnderscoreESZ_SZ_EEEEENS4_13SM90_TMA_LOADENS4_14ComposedLayoutINS4_7SwizzleILi3ELi4ELi3EEENS4_18smem_ptr_flag_bitsILi16EEENST_INS5_IJNSA_ILi8EEENSA_ILi64EEEEEENS5_IJS19_SB_EEEEEEEvNS4_8identityES12_S1D_vS1E_EENS_8epilogue10collective6detail29Sm90TmaWarpSpecializedAdapterINS1H_15DefaultEpilogueISI_SJ_SJ_NS1G_6thread17LinearCombinationISI_Li1EffLNS1L_9ScaleType4KindE0ELNS_15FloatRoundStyleE2ESI_EENS1_15EpilogueDefaultEEEEEvvEEEEvNT_6ParamsE,(.L_x_224 - _ZN7cutlass13device_kernelINS_4gemm6kernel13GemmUniversalIN4cute5tupleIJiiiiEEENS1_10collective13CollectiveMmaINS1_34MainloopSm90TmaGmmaWarpSpecializedILi3ENS5_IJNS4_1CILi1EEESB_SB_EEENS1_35KernelTmaWarpSpecializedCooperativeEEENS5_IJNSA_ILi128EEENSA_ILi160EEESF_EEENS_6half_tENS5_IJlSB_lEEESI_SJ_NS4_8TiledMMAINS4_8MMA_AtomIJNS4_4SM904GMMA25MMA_64x32x16_F32F16F16_SSILNSN_5MajorE0ELSP_0ELNSN_7ScaleInE1ELSQ_1EEEEEENS4_6LayoutINS5_IJNSA_ILi2EEESB_SB_EEENS5_IJSB_NSA_ILi0EEESW_EEEEENS5_IJNS4_10UnderscoreESZ_SZ_EEEEENS4_13SM90_TMA_LOADENS4_14ComposedLayoutINS4_7SwizzleILi3ELi4ELi3EEENS4_18smem_ptr_flag_bitsILi16EEENST_INS5_IJNSA_ILi8EEENSA_ILi64EEEEEENS5_IJS19_SB_EEEEEEEvNS4_8identityES12_S1D_vS1E_EENS_8epilogue10collective6detail29Sm90TmaWarpSpecializedAdapterINS1H_15DefaultEpilogueISI_SJ_SJ_NS1G_6thread17LinearCombinationISI_Li1EffLNS1L_9ScaleType4KindE0ELNS_15FloatRoundStyleE2ESI_EENS1_15EpilogueDefaultEEEEEvvEEEEvNT_6ParamsE)
        .other          _ZN7cutlass13device_kernelINS_4gemm6kernel13GemmUniversalIN4cute5tupleIJiiiiEEENS1_10collective13CollectiveMmaINS1_34MainloopSm90TmaGmmaWarpSpecializedILi3ENS5_IJNS4_1CILi1EEESB_SB_EEENS1_35KernelTmaWarpSpecializedCooperativeEEENS5_IJNSA_ILi128EEENSA_ILi160EEESF_EEENS_6half_tENS5_IJlSB_lEEESI_SJ_NS4_8TiledMMAINS4_8MMA_AtomIJNS4_4SM904GMMA25MMA_64x32x16_F32F16F16_SSILNSN_5MajorE0ELSP_0ELNSN_7ScaleInE1ELSQ_1EEEEEENS4_6LayoutINS5_IJNSA_ILi2EEESB_SB_EEENS5_IJSB_NSA_ILi0EEESW_EEEEENS5_IJNS4_10UnderscoreESZ_SZ_EEEEENS4_13SM90_TMA_LOADENS4_14ComposedLayoutINS4_7SwizzleILi3ELi4ELi3EEENS4_18smem_ptr_flag_bitsILi16EEENST_INS5_IJNSA_ILi8EEENSA_ILi64EEEEEENS5_IJS19_SB_EEEEEEEvNS4_8identityES12_S1D_vS1E_EENS_8epilogue10collective6detail29Sm90TmaWarpSpecializedAdapterINS1H_15DefaultEpilogueISI_SJ_SJ_NS1G_6thread17LinearCombinationISI_Li1EffLNS1L_9ScaleType4KindE0ELNS_15FloatRoundStyleE2ESI_EENS1_15EpilogueDefaultEEEEEvvEEEEvNT_6ParamsE,@"STO_CUDA_ENTRY STV_DEFAULT"
_ZN7cutlass13device_kernelINS_4gemm6kernel13GemmUniversalIN4cute5tupleIJiiiiEEENS1_10collective13CollectiveMmaINS1_34MainloopSm90TmaGmmaWarpSpecializedILi3ENS5_IJNS4_1CILi1EEESB_SB_EEENS1_35KernelTmaWarpSpecializedCooperativeEEENS5_IJNSA_ILi128EEENSA_ILi160EEESF_EEENS_6half_tENS5_IJlSB_lEEESI_SJ_NS4_8TiledMMAINS4_8MMA_AtomIJNS4_4SM904GMMA25MMA_64x32x16_F32F16F16_SSILNSN_5MajorE0ELSP_0ELNSN_7ScaleInE1ELSQ_1EEEEEENS4_6LayoutINS5_IJNSA_ILi2EEESB_SB_EEENS5_IJSB_NSA_ILi0EEESW_EEEEENS5_IJNS4_10UnderscoreESZ_SZ_EEEEENS4_13SM90_TMA_LOADENS4_14ComposedLayoutINS4_7SwizzleILi3ELi4ELi3EEENS4_18smem_ptr_flag_bitsILi16EEENST_INS5_IJNSA_ILi8EEENSA_ILi64EEEEEENS5_IJS19_SB_EEEEEEEvNS4_8identityES12_S1D_vS1E_EENS_8epilogue10collective6detail29Sm90TmaWarpSpecializedAdapterINS1H_15DefaultEpilogueISI_SJ_SJ_NS1G_6thread17LinearCombinationISI_Li1EffLNS1L_9ScaleType4KindE0ELNS_15FloatRoundStyleE2ESI_EENS1_15EpilogueDefaultEEEEEvvEEEEvNT_6ParamsE:
[----:B------:R-:W0:Y:S01]  /*0000*/  LDC R1, c[0x0][0x28] ;  /* 0x00000a00ff017b82 */ /* 0x000e220000000800 */
[----:B------:R-:W1:Y:S01]  /*0010*/  S2R R18, SR_TID.X ;  /* 0x0000000000127919 */ /* 0x000e620000002100 */
[----:B------:R-:W-:Y:S01]  /*0020*/  ELECT P0, URZ, PT ;  /* 0x00000000003f782f */ /* 0x000fe20003800000 */
[----:B------:R-:W-:Y:S01]  /*0030*/  BSSY B0, `(.L_x_0) ;  /* 0x000000f000007945 */ /* 0x000fe20003800000 */
[--C-:B-1----:R-:W-:Y:S02]  /*0040*/  SHF.R.U32.HI R0, RZ, 0x5, R18.reuse ;  /* 0x00000005ff007819 */ /* 0x102fe40000011612 */
[----:B------:R-:W-:-:S03]  /*0050*/  SHF.R.U32.HI R22, RZ, 0x7, R18 ;  /* 0x00000007ff167819 */ /* 0x000fc60000011612 */
[----:B------:R-:W1:Y:S04]  /*0060*/  SHFL.IDX PT, R5, R0, RZ, 0x1f ;  /* 0x00001fff00057589 */ /* 0x000e6800000e0000 */
[----:B------:R2:W3:Y:S01]  /*0070*/  SHFL.IDX PT, R8, R22, RZ, 0x1f ;  /* 0x00001fff16087589 */ /* 0x0004e200000e0000 */
[----:B-1----:R-:W-:-:S13]  /*0080*/  ISETP.NE.OR P0, PT, R5, RZ, !P0 ;  /* 0x000000ff0500720c */ /* 0x002fda0004705670 */
[----:B0-23--:R-:W-:Y:S05]  /*0090*/  @P0 BRA `(.L_x_1) ;  /* 0x0000000000200947 */ /* 0x00dfea0003800000 */
[----:B------:R-:W-:Y:S02]  /*00a0*/  ULDC.64 UR4, c[0x0][0x198] ;  /* 0x0000660000047ab9 */ /* 0x000fe40000000a00 */
[----:B------:R-:W-:Y:S02]  /*00b0*/  UIADD3 UR6, UP0, UR4, 0xf0, URZ ;  /* 0x000000f004067890 */ /* 0x000fe4000ff1e03f */
[----:B------:R-:W-:Y:S02]  /*00c0*/  UIADD3 UR4, UP1, UR4, 0x1f0, URZ ;  /* 0x000001f004047890 */ /* 0x000fe4000ff3e03f */
[----:B------:R-:W-:Y:S02]  /*00d0*/  UIADD3.X UR7, URZ, UR5, URZ, UP0, !UPT ;  /* 0x000000053f077290 */ /* 0x000fe400087fe43f */
[----:B------:R-:W-:-:S07]  /*00e0*/  UIADD3.X UR5, URZ, UR5, URZ, UP1, !UPT ;  /* 0x000000053f057290 */ /* 0x000fce0008ffe43f */
[----:B------:R0:W-:Y:S02]  /*00f0*/  UTMACCTL.PF [UR6] ;  /* 0x00000000060079b9 */ /* 0x0001e40008040000 */
[----:B------:R0:W-:Y:S02]  /*0100*/  UTMACCTL.PF [UR4] ;  /* 0x00000000040079b9 */ /* 0x0001e40008040000 */
[----:B0-----:R-:W-:Y:S01]  /*0110*/  NOP ;  /* 0x0000000000007918 */ /* 0x001fe20000000000 */
.L_x_1:
[----:B------:R-:W-:Y:S05]  /*0120*/  BSYNC B0 ;  /* 0x0000000000007941 */ /* 0x000fea0003800000 */
.L_x_0:
[----:B------:R-:W0:Y:S02]  /*0130*/  SHFL.IDX PT, R2, R0, RZ, 0x1f ;  /* 0x00001fff00027589 */ /* 0x000e2400000e0000 */
[----:B0-----:R-:W-:-:S13]  /*0140*/  ISETP.NE.AND P0, PT, R2, RZ, PT ;  /* 0x000000ff0200720c */ /* 0x001fda0003f05270 */
[----:B------:R-:W-:Y:S05]  /*0150*/  @P0 BRA `(.L_x_2) ;  /* 0x0000000000500947 */ /* 0x000fea0003800000 */
[----:B------:R-:W0:Y:S01]  /*0160*/  S2UR UR8, SR_CgaCtaId ;  /* 0x00000000000879c3 */ /* 0x000e220000008800 */
[----:B------:R-:W-:Y:S01]  /*0170*/  UMOV UR4, 0x400 ;  /* 0x0000040000047882 */ /* 0x000fe20000000000 */
[----:B------:R-:W-:Y:S01]  /*0180*/  UMOV UR5, 0x1 ;  /* 0x0000000100057882 */ /* 0x000fe20000000000 */
[----:B------:R-:W-:Y:S01]  /*0190*/  UMOV UR6, 0x100 ;  /* 0x0000010000067882 */ /* 0x000fe20000000000 */
[----:B------:R-:W-:Y:S01]  /*01a0*/  ELECT P0, URZ, PT ;  /* 0x00000000003f782f */ /* 0x000fe20003800000 */
[----:B------:R-:W-:-:S04]  /*01b0*/  UIADD3 UR6, -UR6, 0x100000, URZ ;  /* 0x0010000006067890 */ /* 0x000fc8000fffe13f */
[----:B------:R-:W-:Y:S02]  /*01c0*/  USHF.L.U32 UR7, UR6, 0xb, URZ ;  /* 0x0000000b06077899 */ /* 0x000fe4000800063f */
[----:B------:R-:W-:Y:S02]  /*01d0*/  USHF.L.U32 UR6, UR6, 0x1, URZ ;  /* 0x0000000106067899 */ /* 0x000fe4000800063f */
[----:B0-----:R-:W-:Y:S02]  /*01e0*/  ULEA UR8, UR8, UR4, 0x18 ;  /* 0x0000000408087291 */ /* 0x001fe4000f8ec03f */
[----:B------:R-:W-:-:S04]  /*01f0*/  UIADD3 UR4, -UR5, 0x100000, URZ ;  /* 0x0010000005047890 */ /* 0x000fc8000fffe13f */
[----:B------:R-:W-:Y:S02]  /*0200*/  USHF.L.U32 UR5, UR4, 0xb, URZ ;  /* 0x0000000b04057899 */ /* 0x000fe4000800063f */
[----:B------:R-:W-:Y:S01]  /*0210*/  USHF.L.U32 UR4, UR4, 0x1, URZ ;  /* 0x0000000104047899 */ /* 0x000fe2000800063f */
[----:B------:R-:W0:Y:S11]  /*0220*/  FENCE.VIEW.ASYNC.S ;  /* 0x00000000000073c6 */ /* 0x000e360000000000 */
[----:B0-----:R0:W1:Y:S01]  /*0230*/  SYNCS.EXCH.64 URZ, [UR8], UR4 ;  /* 0x00000004083f75b2 */ /* 0x0010620008000100 */
[----:B------:R0:W2:Y:S01]  /*0240*/  SYNCS.EXCH.64 URZ, [UR8+0x18], UR6 ;  /* 0x00001806083f75b2 */ /* 0x0000a20008000100 */
[----:B------:R0:W3:Y:S01]  /*0250*/  SYNCS.EXCH.64 URZ, [UR8+0x8], UR4 ;  /* 0x00000804083f75b2 */ /* 0x0000e20008000100 */
[----:B------:R0:W4:Y:S01]  /*0260*/  SYNCS.EXCH.64 URZ, [UR8+0x20], UR6 ;  /* 0x00002006083f75b2 */ /* 0x0001220008000100 */
[----:B------:R0:W0:Y:S01]  /*0270*/  SYNCS.EXCH.64 URZ, [UR8+0x10], UR4 ;  /* 0x00001004083f75b2 */ /* 0x0000220008000100 */
[----:B------:R0:W0:Y:S01]  /*0280*/  SYNCS.EXCH.64 URZ, [UR8+0x28], UR6 ;  /* 0x00002806083f75b2 */ /* 0x0000220008000100 */
[----:B------:R-:W-:Y:S01]  /*0290*/  NOP ;  /* 0x0000000000007918 */ /* 0x000fe20000000000 */
.L_x_2:
[----:B------:R-:W5:Y:S01]  /*02a0*/  SHFL.IDX PT, R0, R0, RZ, 0x1f ;  /* 0x00001fff00007589 */ /* 0x000f6200000e0000 */
[----:B------:R-:W-:Y:S01]  /*02b0*/  ELECT P0, URZ, PT ;  /* 0x00000000003f782f */ /* 0x000fe20003800000 */
[----:B------:R-:W1:Y:S01]  /*02c0*/  LDC R2, c[0x0][0x65c] ;  /* 0x00019700ff027b82 */ /* 0x000e620000000800 */
[----:B------:R-:W-:Y:S01]  /*02d0*/  SHF.R.S32.HI R6, RZ, 0x1f, R5 ;  /* 0x0000001fff067819 */ /* 0x000fe20000011405 */
[----:B------:R-:W2:Y:S01]  /*02e0*/  S2R R3, SR_CTAID.Y ;  /* 0x0000000000037919 */ /* 0x000ea20000002600 */
[----:B0-----:R-:W-:Y:S01]  /*02f0*/  UMOV UR4, 0x20 ;  /* 0x0000002000047882 */ /* 0x001fe20000000000 */
[----:B------:R-:W-:Y:S01]  /*0300*/  ISETP.NE.AND P2, PT, R8, RZ, PT ;  /* 0x000000ff0800720c */ /* 0x000fe20003f45270 */
[----:B------:R-:W-:Y:S01]  /*0310*/  NOP ;  /* 0x0000000000007918 */ /* 0x000fe20000000000 */
[----:B------:R-:W0:Y:S01]  /*0320*/  S2R R4, SR_CTAID.X ;  /* 0x0000000000047919 */ /* 0x000e220000002500 */
[----:B------:R-:W-:Y:S01]  /*0330*/  LEA.HI R6, R6, R5, RZ, 0x2 ;  /* 0x0000000506067211 */ /* 0x000fe200078f10ff */
[----:B------:R-:W-:Y:S01]  /*0340*/  NOP ;  /* 0x0000000000007918 */ /* 0x000fe20000000000 */
[----:B-----5:R-:W-:-:S02]  /*0350*/  ISETP.NE.OR P0, PT, R0, RZ, !P0 ;  /* 0x000000ff0000720c */ /* 0x020fc40004705670 */
[----:B-1----:R-:W-:-:S04]  /*0360*/  ISETP.NE.AND P3, PT, R2, 0x1, PT ;  /* 0x000000010200780c */ /* 0x002fc80003f65270 */
[----:B------:R-:W-:Y:S02]  /*0370*/  P2R R0, PR, RZ, 0x8 ;  /* 0x00000008ff007803 */ /* 0x000fe40000000000 */
[----:B------:R-:W-:-:S05]  /*0380*/  LOP3.LUT R0, R6, 0xfffffffc, RZ, 0xc0, !PT ;  /* 0xfffffffc06007812 */ /* 0x000fca00078ec0ff */
[----:B------:R-:W-:Y:S01]  /*0390*/  VOTEU.ALL UP0, P0 ;  /* 0x00000000003f7886 */ /* 0x000fe20000000000 */
[----:B------:R-:W-:Y:S01]  /*03a0*/  IMAD.IADD R0, R5, 0x1, -R0 ;  /* 0x0000000105007824 */ /* 0x000fe200078e0a00 */
[----:B------:R-:W0:Y:S01]  /*03b0*/  @P3 LDC R17, c[0x0][0x10] ;  /* 0x00000400ff113b82 */ /* 0x000e220000000800 */
[----:B------:R-:W-:Y:S01]  /*03c0*/  VOTEU.ALL UP1, P0 ;  /* 0x00000000003f7886 */ /* 0x000fe20000020000 */
[----:B--2---:R-:W-:Y:S01]  /*03d0*/  @P3 IMAD.MOV.U32 R6, RZ, RZ, R3 ;  /* 0x000000ffff063224 */ /* 0x004fe200078e0003 */
[----:B------:R-:W-:Y:S01]  /*03e0*/  @!UP0 UMOV UR6, 0x400 ;  /* 0x0000040000068882 */ /* 0x000fe20000000000 */
[----:B------:R-:W-:-:S04]  /*03f0*/  @!UP0 UIADD3 UR4, -UR4, 0x100000, URZ ;  /* 0x0010000004048890 */ /* 0x000fc8000fffe13f */
[----:B------:R-:W-:Y:S02]  /*0400*/  @!UP0 USHF.L.U32 UR5, UR4, 0xb, URZ ;  /* 0x0000000b04058899 */ /* 0x000fe4000800063f */
[----:B------:R-:W-:Y:S01]  /*0410*/  @!UP0 USHF.L.U32 UR4, UR4, 0x1, URZ ;  /* 0x0000000104048899 */ /* 0x000fe2000800063f */
[----:B------:R-:W-:Y:S02]  /*0420*/  @P3 IMAD.MOV.U32 R7, RZ, RZ, RZ ;  /* 0x000000ffff073224 */ /* 0x000fe400078e00ff */
[----:B------:R-:W-:Y:S01]  /*0430*/  IMAD.MOV.U32 R5, RZ, RZ, RZ ;  /* 0x000000ffff057224 */ /* 0x000fe200078e00ff */
[----:B------:R-:W1:Y:S01]  /*0440*/  @!UP0 S2UR UR7, SR_CgaCtaId ;  /* 0x00000000000789c3 */ /* 0x000e620000008800 */
[----:B------:R-:W-:-:S07]  /*0450*/  @P3 IMAD.MOV.U32 R11, RZ, RZ, RZ ;  /* 0x000000ffff0b3224 */ /* 0x000fce00078e00ff */
[----:B------:R-:W2:Y:S01]  /*0460*/  @!P3 LDC R9, c[0x0][0xc] ;  /* 0x00000300ff09bb82 */ /* 0x000ea20000000800 */
[----:B0-----:R-:W-:-:S04]  /*0470*/  @P3 IMAD.WIDE.U32 R16, R4, R17, R6 ;  /* 0x0000001104103225 */ /* 0x001fc800078e0006 */
[----:B------:R-:W-:Y:S01]  /*0480*/  @P3 IMAD.IADD R17, R17, 0x1, R11 ;  /* 0x0000000111113824 */ /* 0x000fe200078e020b */
[----:B-1----:R-:W-:Y:S01]  /*0490*/  @!UP0 ULEA UR6, UR7, UR6, 0x18 ;  /* 0x0000000607068291 */ /* 0x002fe2000f8ec03f */
[----:B------:R-:W-:Y:S01]  /*04a0*/  VOTEU.ALL UP0, P0 ;  /* 0x00000000003f7886 */ /* 0x000fe20000000000 */
[----:B------:R-:W-:-:S04]  /*04b0*/  ISETP.NE.AND P0, PT, R0, 0x3, PT ;  /* 0x000000030000780c */ /* 0x000fc80003f05270 */
[----:B------:R-:W-:Y:S01]  /*04c0*/  ISETP.EQ.OR P0, PT, R0, RZ, !P0 ;  /* 0x000000ff0000720c */ /* 0x000fe20004702670 */
[----:B--2---:R-:W-:-:S03]  /*04d0*/  @!P3 IMAD.WIDE.U32 R6, R9, R3, R4 ;  /* 0x000000030906b225 */ /* 0x004fc600078e0004 */
[C---:B------:R-:W-:Y:S01]  /*04e0*/  ISETP.EQ.AND P0, PT, R8.reuse, RZ, P0 ;  /* 0x000000ff0800720c */ /* 0x040fe20000702270 */
[----:B------:R-:W-:Y:S01]  /*04f0*/  VIADD R8, R8, 0xffffffff ;  /* 0xffffffff08087836 */ /* 0x000fe20000000000 */
[----:B------:R-:W0:Y:S02]  /*0500*/  FENCE.VIEW.ASYNC.S ;  /* 0x00000000000073c6 */ /* 0x000e240000000000 */
[----:B0-----:R0:W3:Y:S01]  /*0510*/  @!UP0 SYNCS.EXCH.64 URZ, [UR6+0x40], UR4 ;  /* 0x00004004063f85b2 */ /* 0x0010e20008000100 */
[----:B------:R-:W-:Y:S01]  /*0520*/  @!P3 IMAD.MOV.U32 R16, RZ, RZ, R6 ;  /* 0x000000ffff10b224 */ /* 0x000fe200078e0006 */
[----:B------:R-:W-:Y:S01]  /*0530*/  SEL R19, RZ, 0x1, !P0 ;  /* 0x00000001ff137807 */ /* 0x000fe20004000000 */
[----:B------:R-:W-:Y:S01]  /*0540*/  @!P3 IMAD.MOV.U32 R17, RZ, RZ, R7 ;  /* 0x000000ffff11b224 */ /* 0x000fe200078e0007 */
[----:B------:R-:W-:-:S04]  /*0550*/  ISETP.GE.U32.AND P1, PT, R8, 0x2, PT ;  /* 0x000000020800780c */ /* 0x000fc80003f26070 */
[----:B------:R-:W-:Y:S01]  /*0560*/  SEL R19, R19, 0x2, P1 ;  /* 0x0000000213137807 */ /* 0x000fe20000800000 */
[----:B------:R0:W3:Y:S01]  /*0570*/  @!UP1 SYNCS.EXCH.64 URZ, [UR6+0x48], UR4 ;  /* 0x00004804063f95b2 */ /* 0x0000e20008000100 */
[----:B------:R-:W-:Y:S01]  /*0580*/  NOP ;  /* 0x0000000000007918 */ /* 0x000fe20000000000 */
[----:B---34-:R-:W-:Y:S06]  /*0590*/  BAR.SYNC.DEFER_BLOCKING 0x0 ;  /* 0x0000000000007b1d */ /* 0x018fec0000010000 */
[----:B------:R-:W-:Y:S05]  /*05a0*/  @!P2 BRA `(.L_x_3) ;  /* 0x000000880038a947 */ /* 0x000fea0003800000 */
[----:B------:R-:W-:-:S13]  /*05b0*/  ISETP.GT.U32.AND P0, PT, R8, 0x1, PT ;  /* 0x000000010800780c */ /* 0x000fda0003f04070 */
[----:B0-----:R-:W-:Y:S05]  /*05c0*/  @P0 EXIT ;  /* 0x000000000000094d */ /* 0x001fea0003800000 */
[----:B------:R-:W-:Y:S01]  /*05d0*/  ULDC.64 UR4, c[0x0][0x650] ;  /* 0x0001940000047ab9 */ /* 0x000fe20000000a00 */
[----:B------:R-:W-:Y:S01]  /*05e0*/  PRMT R0, RZ, 0x7610, R0 ;  /* 0x00007610ff007816 */ /* 0x000fe20000000000 */
[----:B------:R-:W-:Y:S01]  /*05f0*/  IMAD.MOV.U32 R106, RZ, RZ, -0x1 ;  /* 0xffffffffff6a7424 */ /* 0x000fe200078e00ff */
[----:B------:R-:W-:Y:S01]  /*0600*/  ISETP.GE.U32.AND P0, PT, R16, UR4, PT ;  /* 0x0000000410007c0c */ /* 0x000fe2000bf06070 */
[----:B------:R-:W-:Y:S02]  /*0610*/  IMAD.MOV.U32 R107, RZ, RZ, -0x1 ;  /* 0xffffffffff6b7424 */ /* 0x000fe400078e00ff */
[----:B------:R-:W-:Y:S01]  /*0620*/  IMAD.MOV.U32 R105, RZ, RZ, -0x1 ;  /* 0xffffffffff697424 */ /* 0x000fe200078e00ff */
[----:B------:R-:W-:-:S13]  /*0630*/  ISETP.GE.U32.AND.EX P0, PT, R17, UR5, PT, P0 ;  /* 0x0000000511007c0c */ /* 0x000fda000bf06100 */
[----:B------:R-:W-:Y:S05]  /*0640*/  @P0 BRA `(.L_x_4) ;  /* 0x0000000400540947 */ /* 0x000fea0003800000 */
[----:B------:R-:W0:Y:S01]  /*0650*/  LDC.64 R14, c[0x0][0x628] ;  /* 0x00018a00ff0e7b82 */ /* 0x000e220000000a00 */
[----:B------:R-:W-:Y:S02]  /*0660*/  IMAD.MOV.U32 R6, RZ, RZ, R16 ;  /* 0x000000ffff067224 */ /* 0x000fe400078e0010 */
[----:B------:R-:W-:-:S05]  /*0670*/  IMAD.MOV.U32 R7, RZ, RZ, R17 ;  /* 0x000000ffff077224 */ /* 0x000fca00078e0011 */
[----:B------:R-:W1:Y:S08]  /*0680*/  LDC R0, c[0x0][0x630] ;  /* 0x00018c00ff007b82 */ /* 0x000e700000000800 */
[----:B------:R-:W2:Y:S01]  /*0690*/  LDC.64 R20, c[0x0][0x620] ;  /* 0x00018800ff147b82 */ /* 0x000ea20000000a00 */
[----:B0-----:R-:W-:-:S04]  /*06a0*/  ISETP.NE.U32.AND P0, PT, R14, RZ, PT ;  /* 0x000000ff0e00720c */ /* 0x001fc80003f05070 */
[----:B------:R-:W-:-:S13]  /*06b0*/  ISETP.NE.AND.EX P0, PT, R15, RZ, PT, P0 ;  /* 0x000000ff0f00720c */ /* 0x000fda0003f05300 */
[----:B-12---:R-:W-:Y:S05]  /*06c0*/  @!P0 BRA `(.L_x_5) ;  /* 0x0000000000288947 */ /* 0x006fea0003800000 */
[----:B------:R-:W0:Y:S02]  /*06d0*/  LDC R11, c[0x0][0x634] ;  /* 0x00018d00ff0b7b82 */ /* 0x000e240000000800 */
[----:B0-----:R-:W-:-:S05]  /*06e0*/  IADD3 R11, P0, R16, R11, RZ ;  /* 0x0000000b100b7210 */ /* 0x001fca0007f1e0ff */
[----:B------:R-:W-:-:S04]  /*06f0*/  IMAD.X R13, RZ, RZ, R17, P0 ;  /* 0x000000ffff0d7224 */ /* 0x000fc800000e0611 */
[----:B------:R-:W-:-:S04]  /*0700*/  IMAD.WIDE.U32 R6, R13, R14, RZ ;  /* 0x0000000e0d067225 */ /* 0x000fc800078e00ff */
[----:B------:R-:W-:-:S04]  /*0710*/  IMAD.WIDE.U32 R8, P0, R11, R15, R6 ;  /* 0x0000000f0b087225 */ /* 0x000fc80007800006 */
[----:B------:R-:W-:-:S04]  /*0720*/  IMAD.WIDE.U32 R6, R11, R14, RZ ;  /* 0x0000000e0b067225 */ /* 0x000fc800078e00ff */
[----:B------:R-:W-:Y:S01]  /*0730*/  IMAD.X R11, RZ, RZ, RZ, P0 ;  /* 0x000000ffff0b7224 */ /* 0x000fe200000e06ff */
[----:B------:R-:W-:Y:S01]  /*0740*/  IADD3 RZ, P0, R7, R8, RZ ;  /* 0x0000000807ff7210 */ /* 0x000fe20007f1e0ff */
[----:B------:R-:W-:-:S04]  /*0750*/  IMAD.MOV.U32 R10, RZ, RZ, R9 ;  /* 0x000000ffff0a7224 */ /* 0x000fc800078e0009 */
[----:B------:R-:W-:-:S08]  /*0760*/  IMAD.WIDE.U32.X R6, R13, R15, R10, P0 ;  /* 0x0000000f0d067225 */ /* 0x000fd000000e040a */
.L_x_5:
[-CC-:B------:R-:W-:Y:S01]  /*0770*/  SHF.R.U64 R105, R6, R0.reuse, R7.reuse ;  /* 0x0000000006697219 */ /* 0x180fe20000001207 */
[----:B------:R-:W0:Y:S01]  /*0780*/  LDC R10, c[0x0][0x618] ;  /* 0x00018600ff0a7b82 */ /* 0x000e220000000800 */
[----:B------:R-:W-:Y:S01]  /*0790*/  SHF.R.U32.HI R5, RZ, R0, R7 ;  /* 0x00000000ff057219 */ /* 0x000fe20000011607 */
[----:B------:R-:W-:Y:S01]  /*07a0*/  ULDC UR4, c[0x0][0x150] ;  /* 0x0000540000047ab9 */ /* 0x000fe20000000800 */
[----:B------:R-:W-:Y:S02]  /*07b0*/  IADD3 R9, P0, RZ, -R105, RZ ;  /* 0x80000069ff097210 */ /* 0x000fe40007f1e0ff */
[----:B------:R-:W-:-:S03]  /*07c0*/  I2FP.F32.U32 R0, R4 ;  /* 0x0000000400007245 */ /* 0x000fc60000201000 */
[----:B------:R-:W1:Y:S01]  /*07d0*/  LDC.64 R28, c[0x0][0x640] ;  /* 0x00019000ff1c7b82 */ /* 0x000e620000000a00 */
[----:B------:R-:W-:Y:S02]  /*07e0*/  IMAD.X R11, RZ, RZ, ~R5, P0 ;  /* 0x000000ffff0b7224 */ /* 0x000fe400000e0e05 */
[----:B------:R-:W-:Y:S01]  /*07f0*/  FMUL R0, R0, UR4 ;  /* 0x0000000400007c20 */ /* 0x000fe20008400000 */
[----:B------:R-:W-:Y:S01]  /*0800*/  IMAD.WIDE.U32 R6, R9, R20, R16 ;  /* 0x0000001409067225 */ /* 0x000fe200078e0010 */
[----:B------:R-:W-:-:S03]  /*0810*/  ULDC UR4, c[0x0][0x154] ;  /* 0x0000550000047ab9 */ /* 0x000fc60000000800 */
[----:B------:R-:W-:Y:S01]  /*0820*/  IMAD R8, R11, R20, RZ ;  /* 0x000000140b087224 */ /* 0x000fe200078e02ff */
[----:B------:R-:W2:Y:S01]  /*0830*/  LDC R5, c[0x0][0x144] ;  /* 0x00005100ff057b82 */ /* 0x000ea20000000800 */
[----:B------:R-:W3:Y:S02]  /*0840*/  F2I.U32.TRUNC.NTZ R0, R0 ;  /* 0x0000000000007305 */ /* 0x000ee4000020f000 */
[----:B------:R-:W-:-:S04]  /*0850*/  IMAD R9, R9, R21, R8 ;  /* 0x0000001509097224 */ /* 0x000fc800078e0208 */
[----:B------:R-:W-:Y:S01]  /*0860*/  IMAD.IADD R7, R7, 0x1, R9 ;  /* 0x0000000107077824 */ /* 0x000fe200078e0209 */
[----:B------:R-:W4:Y:S01]  /*0870*/  LDC R12, c[0x0][0x608] ;  /* 0x00018200ff0c7b82 */ /* 0x000f220000000800 */
[----:B------:R-:W-:-:S03]  /*0880*/  IMAD.MOV.U32 R9, RZ, RZ, -0x1 ;  /* 0xffffffffff097424 */ /* 0x000fc600078e00ff */
[-CC-:B0-----:R-:W-:Y:S02]  /*0890*/  SHF.R.U64 R20, R6, R10.reuse, R7.reuse ;  /* 0x0000000a06147219 */ /* 0x181fe40000001207 */
[----:B------:R-:W-:Y:S02]  /*08a0*/  I2FP.F32.U32 R6, R3 ;  /* 0x0000000300067245 */ /* 0x000fe40000201000 */
[----:B------:R-:W0:Y:S01]  /*08b0*/  LDC R26, c[0x0][0x658] ;  /* 0x00019600ff1a7b82 */ /* 0x000e220000000800 */
[----:B-1----:R-:W-:Y:S01]  /*08c0*/  ISETP.NE.U32.AND P0, PT, R28, RZ, PT ;  /* 0x000000ff1c00720c */ /* 0x002fe20003f05070 */
[----:B---3--:R-:W-:Y:S01]  /*08d0*/  IMAD.MOV R8, RZ, RZ, -R0 ;  /* 0x000000ffff087224 */ /* 0x008fe200078e0a00 */
[----:B------:R-:W-:Y:S01]  /*08e0*/  SHF.R.U32.HI R7, RZ, R10, R7 ;  /* 0x0000000aff077219 */ /* 0x000fe20000011607 */
[----:B------:R-:W-:Y:S01]  /*08f0*/  FMUL R6, R6, UR4 ;  /* 0x0000000406067c20 */ /* 0x000fe20008400000 */
[----:B------:R-:W-:-:S03]  /*0900*/  ISETP.NE.AND.EX P0, PT, R29, RZ, PT, P0 ;  /* 0x000000ff1d00720c */ /* 0x000fc60003f05300 */
[----:B------:R-:W1:Y:S01]  /*0910*/  LDC R14, c[0x0][0x148] ;  /* 0x00005200ff0e7b82 */ /* 0x000e620000000800 */
[----:B--2---:R-:W-:-:S07]  /*0920*/  IMAD R0, R5, R8, R4 ;  /* 0x0000000805007224 */ /* 0x004fce00078e0204 */
[----:B------:R-:W2:Y:S01]  /*0930*/  LDC R24, c[0x0][0x600] ;  /* 0x00018000ff187b82 */ /* 0x000ea20000000800 */
[-CC-:B----4-:R-:W-:Y:S02]  /*0940*/  SHF.R.U64 R30, R20, R12.reuse, R7.reuse ;  /* 0x0000000c141e7219 */ /* 0x190fe40000001207 */
[----:B------:R-:W-:Y:S01]  /*0950*/  SHF.R.U32.HI R5, RZ, R12, R7 ;  /* 0x0000000cff057219 */ /* 0x000fe20000011607 */
[----:B------:R-:W-:Y:S01]  /*0960*/  IMAD.MOV.U32 R7, RZ, RZ, 0x1 ;  /* 0x00000001ff077424 */ /* 0x000fe200078e00ff */
[----:B------:R3:W4:Y:S03]  /*0970*/  F2I.U32.TRUNC.NTZ R12, R6 ;  /* 0x00000006000c7305 */ /* 0x000726000020f000 */
[----:B------:R-:W1:Y:S01]  /*0980*/  LDC R15, c[0x0][0x648] ;  /* 0x00019200ff0f7b82 */ /* 0x000e620000000800 */
[-C--:B0-----:R-:W-:Y:S02]  /*0990*/  SHF.L.U32 R4, R9, R26.reuse, RZ ;  /* 0x0000001a09047219 */ /* 0x081fe400000006ff */
[----:B------:R-:W-:-:S02]  /*09a0*/  SHF.R.U64 R32, R30, R26, R5 ;  /* 0x0000001a1e207219 */ /* 0x000fc40000001205 */
[----:B------:R-:W-:Y:S02]  /*09b0*/  LOP3.LUT R11, RZ, R4, RZ, 0x33, !PT ;  /* 0x00000004ff0b7212 */ /* 0x000fe400078e33ff */
[-C--:B------:R-:W-:Y:S01]  /*09c0*/  SHF.R.U32.HI R5, RZ, R26.reuse, R5 ;  /* 0x0000001aff057219 */ /* 0x080fe20000011605 */
[----:B------:R-:W0:Y:S01]  /*09d0*/  LDC R21, c[0x0][0x638] ;  /* 0x00018e00ff157b82 */ /* 0x000e220000000800 */
[----:B------:R-:W-:Y:S01]  /*09e0*/  SHF.L.U32 R10, R7, R26, RZ ;  /* 0x0000001a070a7219 */ /* 0x000fe200000006ff */
[----:B------:R-:W-:-:S06]  /*09f0*/  IMAD.MOV.U32 R4, RZ, RZ, R32 ;  /* 0x000000ffff047224 */ /* 0x000fcc00078e0020 */
[----:B------:R-:W0:Y:S01]  /*0a00*/  LDC R106, c[0x0][0x610] ;  /* 0x00018400ff6a7b82 */ /* 0x000e220000000800 */
[----:B---34-:R-:W-:Y:S05]  /*0a10*/  @!P0 BRA `(.L_x_6) ;  /* 0x0000000000288947 */ /* 0x018fea0003800000 */
[----:B------:R-:W3:Y:S02]  /*0a20*/  LDC R9, c[0x0][0x64c] ;  /* 0x00019300ff097b82 */ /* 0x000ee40000000800 */
[----:B---3--:R-:W-:-:S05]  /*0a30*/  IADD3 R9, P0, R32, R9, RZ ;  /* 0x0000000920097210 */ /* 0x008fca0007f1e0ff */
        /* <DEDUP_REMOVED lines=8> */
.L_x_6:
[----:B-1----:R-:W-:Y:S01]  /*0ac0*/  SHF.R.U64 R4, R4, R15, R5 ;  /* 0x0000000f04047219 */ /* 0x002fe20000001205 */
[----:B--2---:R-:W-:Y:S01]  /*0ad0*/  VIADD R5, R24, 0xffffffff ;  /* 0xffffffff18057836 */ /* 0x004fe20000000000 */
[----:B------:R-:W-:Y:S01]  /*0ae0*/  LOP3.LUT R11, R30, R11, RZ, 0xc0, !PT ;  /* 0x0000000b1e0b7212 */ /* 0x000fe200078ec0ff */
[----:B------:R-:W-:Y:S02]  /*0af0*/  IMAD.MOV R12, RZ, RZ, -R12 ;  /* 0x000000ffff0c7224 */ /* 0x000fe400078e0a0c */
[----:B------:R-:W-:Y:S01]  /*0b00*/  IMAD.MOV R6, RZ, RZ, -R4 ;  /* 0x000000ffff067224 */ /* 0x000fe200078e0a04 */
[----:B------:R-:W-:Y:S01]  /*0b10*/  LOP3.LUT R5, R20, R5, RZ, 0xc0, !PT ;  /* 0x0000000514057212 */ /* 0x000fe200078ec0ff */
[----:B------:R-:W-:Y:S02]  /*0b20*/  @P3 IMAD R0, R14, R12, R3 ;  /* 0x0000000c0e003224 */ /* 0x000fe400078e0203 */
[----:B------:R-:W-:Y:S02]  /*0b30*/  IMAD R11, R10, R4, R11 ;  /* 0x000000040a0b7224 */ /* 0x000fe400078e020b */
[----:B0-----:R-:W-:-:S02]  /*0b40*/  IMAD R3, R6, R21, R32 ;  /* 0x0000001506037224 */ /* 0x001fc400078e0220 */
[----:B------:R-:W-:Y:S02]  /*0b50*/  IMAD R106, R11, R106, R0 ;  /* 0x0000006a0b6a7224 */ /* 0x000fe400078e0200 */
[----:B------:R-:W-:Y:S02]  /*0b60*/  IMAD R3, R3, R24, R5 ;  /* 0x0000001803037224 */ /* 0x000fe400078e0205 */
[----:B------:R-:W-:-:S03]  /*0b70*/  IMAD.MOV.U32 R0, RZ, RZ, 0x1 ;  /* 0x00000001ff007424 */ /* 0x000fc600078e00ff */
[----:B------:R-:W-:Y:S02]  /*0b80*/  SEL R107, R3, R106, !P3 ;  /* 0x0000006a036b7207 */ /* 0x000fe40005800000 */
[----:B------:R-:W-:-:S07]  /*0b90*/  SEL R106, R106, R3, !P3 ;  /* 0x000000036a6a7207 */ /* 0x000fce0005800000 */
.L_x_4:
[----:B------:R-:W-:-:S08]  /*0ba0*/  NOP ;  /* 0x0000000000007918 */ /* 0x000fd00000000000 */
[----:B------:R-:W0:Y:S02]  /*0bb0*/  USETMAXREG.TRY_ALLOC.CTAPOOL UP0, 0xe8 ;  /* 0x000000e8000079c8 */ /* 0x000e240008000600 */
[----:B0-----:R-:W-:-:S13]  /*0bc0*/  PLOP3.LUT P0, PT, PT, PT, UP0, 0x80, 0x0 ;  /* 0x000000000000781c */ /* 0x001fda0003f0f008 */
[----:B------:R-:W-:Y:S05]  /*0bd0*/  @!P0 BRA `(.L_x_4) ;  /* 0xfffffffc00f08947 */ /* 0x000fea000383ffff */
[----:B------:R-:W-:Y:S01]  /*0be0*/  ULDC.64 UR4, c[0x0][0x598] ;  /* 0x0001660000047ab9 */ /* 0x000fe20000000a00 */
[----:B------:R-:W-:Y:S01]  /*0bf0*/  ULDC.64 UR36, c[0x0][0x208] ;  /* 0x0000820000247ab9 */ /* 0x000fe20000000a00 */
[----:B------:R-:W-:-:S04]  /*0c00*/  ISETP.NE.U32.AND P0, PT, RZ, UR4, PT ;  /* 0x00000004ff007c0c */ /* 0x000fc8000bf05070 */
[----:B------:R-:W-:-:S13]  /*0c10*/  ISETP.NE.AND.EX P0, PT, RZ, UR5, PT, P0 ;  /* 0x00000005ff007c0c */ /* 0x000fda000bf05300 */
[----:B------:R-:W-:Y:S05]  /*0c20*/  @!P0 BRA `(.L_x_7) ;  /* 0x00000000001c8947 */ /* 0x000fea0003800000 */
[----:B------:R-:W0:Y:S02]  /*0c30*/  LDC.64 R4, c[0x0][0x598] ;  /* 0x00016600ff047b82 */ /* 0x000e240000000a00 */
[----:B0-----:R-:W2:Y:S02]  /*0c40*/  LDG.E.64 R4, desc[UR36][R4.64] ;  /* 0x0000002404047981 */ /* 0x001ea4000c1e1b00 */
[----:B--2---:R-:W-:-:S04]  /*0c50*/  ISETP.NE.U32.AND P0, PT, R4, RZ, PT ;  /* 0x000000ff0400720c */ /* 0x004fc80003f05070 */
[----:B------:R-:W-:-:S13]  /*0c60*/  ISETP.NE.AND.EX P0, PT, R5, RZ, PT, P0 ;  /* 0x000000ff0500720c */ /* 0x000fda0003f05300 */
[----:B------:R-:W-:Y:S05]  /*0c70*/  @!P0 BRA `(.L_x_7) ;  /* 0x0000000000088947 */ /* 0x000fea0003800000 */
[----:B------:R0:W5:Y:S01]  /*0c80*/  LD.E R23, desc[UR36][R4.64] ;  /* 0x0000002404177980 */ /* 0x000162000c101900 */
[----:B------:R-:W-:Y:S05]  /*0c90*/  BRA `(.L_x_8) ;  /* 0x0000000000247947 */ /* 0x000fea0003800000 */
.L_x_7:
[----:B------:R-:W-:Y:S02]  /*0ca0*/  ULDC.64 UR4, c[0x0][0x588] ;  /* 0x0001620000047ab9 */ /* 0x000fe40000000a00 */
[----:B------:R-:W-:-:S04]  /*0cb0*/  ISETP.NE.U32.AND P0, PT, RZ, UR4, PT ;  /* 0x00000004ff007c0c */ /* 0x000fc8000bf05070 */
[----:B------:R-:W-:-:S13]  /*0cc0*/  ISETP.NE.AND.EX P0, PT, RZ, UR5, PT, P0 ;  /* 0x00000005ff007c0c */ /* 0x000fda000bf05300 */
[----:B------:R-:W-:Y:S05]  /*0cd0*/  @!P0 BRA `(.L_x_9) ;  /* 0x00000000000c8947 */ /* 0x000fea0003800000 */
[----:B------:R-:W0:Y:S02]  /*0ce0*/  LDC.64 R4, c[0x0][0x588] ;  /* 0x00016200ff047b82 */ /* 0x000e240000000a00 */
[----:B0-----:R1:W5:Y:S01]  /*0cf0*/  LDG.E R23, desc[UR36][R4.64] ;  /* 0x0000002404177981 */ /* 0x001362000c1e1900 */
[----:B------:R-:W-:Y:S05]  /*0d00*/  BRA `(.L_x_8) ;  /* 0x0000000000087947 */ /* 0x000fea0003800000 */
.L_x_9:
[----:B------:R-:W-:Y:S02]  /*0d10*/  ULDC UR4, c[0x0][0x580] ;  /* 0x0001600000047ab9 */ /* 0x000fe40000000800 */
[----:B------:R-:W-:-:S07]  /*0d20*/  IMAD.U32 R23, RZ, RZ, UR4 ;  /* 0x00000004ff177e24 */ /* 0x000fce000f8e00ff */
.L_x_8:
[----:B------:R-:W-:Y:S02]  /*0d30*/  ULDC.64 UR4, c[0x0][0x5a0] ;  /* 0x0001680000047ab9 */ /* 0x000fe40000000a00 */
[----:B------:R-:W-:-:S04]  /*0d40*/  ISETP.NE.U32.AND P0, PT, RZ, UR4, PT ;  /* 0x00000004ff007c0c */ /* 0x000fc8000bf05070 */
[----:B------:R-:W-:-:S13]  /*0d50*/  ISETP.NE.AND.EX P0, PT, RZ, UR5, PT, P0 ;  /* 0x00000005ff007c0c */ /* 0x000fda000bf05300 */
[----:B------:R-:W-:Y:S05]  /*0d60*/  @!P0 BRA `(.L_x_10) ;  /* 0x00000000001c8947 */ /* 0x000fea0003800000 */
[----:B01----:R-:W0:Y:S02]  /*0d70*/  LDC.64 R4, c[0x0][0x5a0] ;  /* 0x00016800ff047b82 */ /* 0x003e240000000a00 */
[----:B0-----:R-:W2:Y:S02]  /*0d80*/  LDG.E.64 R4, desc[UR36][R4.64] ;  /* 0x0000002404047981 */ /* 0x001ea4000c1e1b00 */
[----:B--2---:R-:W-:-:S04]  /*0d90*/  ISETP.NE.U32.AND P0, PT, R4, RZ, PT ;  /* 0x000000ff0400720c */ /* 0x004fc80003f05070 */
[----:B------:R-:W-:-:S13]  /*0da0*/  ISETP.NE.AND.EX P0, PT, R5, RZ, PT, P0 ;  /* 0x000000ff0500720c */ /* 0x000fda0003f05300 */
[----:B------:R-:W-:Y:S05]  /*0db0*/  @!P0 BRA `(.L_x_10) ;  /* 0x0000000000088947 */ /* 0x000fea0003800000 */
[----:B------:R0:W5:Y:S01]  /*0dc0*/  LD.E R104, desc[UR36][R4.64] ;  /* 0x0000002404687980 */ /* 0x000162000c101900 */
[----:B------:R-:W-:Y:S05]  /*0dd0*/  BRA `(.L_x_11) ;  /* 0x0000000000247947 */ /* 0x000fea0003800000 */
.L_x_10:
[----:B------:R-:W-:Y:S02]  /*0de0*/  ULDC.64 UR4, c[0x0][0x590] ;  /* 0x0001640000047ab9 */ /* 0x000fe40000000a00 */
[----:B------:R-:W-:-:S04]  /*0df0*/  ISETP.NE.U32.AND P0, PT, RZ, UR4, PT ;  /* 0x00000004ff007c0c */ /* 0x000fc8000bf05070 */
[----:B------:R-:W-:-:S13]  /*0e00*/  ISETP.NE.AND.EX P0, PT, RZ, UR5, PT, P0 ;  /* 0x00000005ff007c0c */ /* 0x000fda000bf05300 */
[----:B------:R-:W-:Y:S05]  /*0e10*/  @!P0 BRA `(.L_x_12) ;  /* 0x00000000000c8947 */ /* 0x000fea0003800000 */
[----:B01----:R-:W0:Y:S02]  /*0e20*/  LDC.64 R4, c[0x0][0x590] ;  /* 0x00016400ff047b82 */ /* 0x003e240000000a00 */
[----:B0-----:R1:W5:Y:S01]  /*0e30*/  LDG.E R104, desc[UR36][R4.64] ;  /* 0x0000002404687981 */ /* 0x001362000c1e1900 */
[----:B------:R-:W-:Y:S05]  /*0e40*/  BRA `(.L_x_11) ;  /* 0x0000000000087947 */ /* 0x000fea0003800000 */
.L_x_12:
[----:B------:R-:W-:Y:S02]  /*0e50*/  ULDC UR4, c[0x0][0x584] ;  /* 0x0001610000047ab9 */ /* 0x000fe40000000800 */
[----:B------:R-:W-:-:S07]  /*0e60*/  IMAD.U32 R104, RZ, RZ, UR4 ;  /* 0x00000004ff687e24 */ /* 0x000fce000f8e00ff */
.L_x_11:
[----:B------:R-:W-:-:S13]  /*0e70*/  LOP3.LUT P0, RZ, R0, 0xff, RZ, 0xc0, !PT ;  /* 0x000000ff00ff7812 */ /* 0x000fda000780c0ff */
[----:B------:R-:W-:Y:S05]  /*0e80*/  @!P0 EXIT ;  /* 0x000000000000894d */ /* 0x000fea0003800000 */
[----:B------:R-:W-:Y:S01]  /*0e90*/  ULDC UR4, c[0x0][0x28c] ;  /* 0x0000a30000047ab9 */ /* 0x000fe20000000800 */
[----:B------:R-:W-:Y:S01]  /*0ea0*/  LOP3.LUT R110, R19, 0x1, RZ, 0xfc, !PT ;  /* 0x00000001136e7812 */ /* 0x000fe200078efcff */
[----:B------:R-:W-:Y:S01]  /*0eb0*/  UIADD3 UR4, UR4, 0x7f, URZ ;  /* 0x0000007f04047890 */ /* 0x000fe2000fffe03f */
[----:B------:R-:W-:Y:S01]  /*0ec0*/  UMOV UR38, URZ ;  /* 0x0000003f00267c82 */ /* 0x000fe20008000000 */
[----:B------:R-:W-:Y:S02]  /*0ed0*/  UMOV UR39, URZ ;  /* 0x0000003f00277c82 */ /* 0x000fe40008000000 */
[----:B------:R-:W-:-:S04]  /*0ee0*/  USHF.R.S32.HI UR5, URZ, 0x1f, UR4 ;  /* 0x0000001f3f057899 */ /* 0x000fc80008011404 */
[----:B------:R-:W-:-:S04]  /*0ef0*/  ULEA.HI UR5, UR5, UR4, URZ, 0x7 ;  /* 0x0000000405057291 */ /* 0x000fc8000f8f383f */
[----:B------:R-:W-:-:S12]  /*0f00*/  USHF.R.S32.HI UR40, URZ, 0x7, UR5 ;  /* 0x000000073f287899 */ /* 0x000fd80008011405 */
.L_x_190:
[----:B------:R-:W-:Y:S01]  /*0f10*/  LOP3.LUT R0, R18, 0x80, RZ, 0xc0, !PT ;  /* 0x0000008012007812 */ /* 0x000fe200078ec0ff */
[----:B--2---:R-:W2:Y:S01]  /*0f20*/  S2UR UR7, SR_CgaCtaId ;  /* 0x00000000000779c3 */ /* 0x004ea20000008800 */
[----:B------:R-:W-:Y:S02]  /*0f30*/  UMOV UR6, 0x400 ;  /* 0x0000040000067882 */ /* 0x000fe40000000000 */
[----:B------:R-:W-:-:S06]  /*0f40*/  SHF.R.U32.HI R0, RZ, 0x7, R0 ;  /* 0x00000007ff007819 */ /* 0x000fcc0000011600 */
[----:B---3--:R-:W3:Y:S01]  /*0f50*/  SHFL.IDX PT, R0, R0, RZ, 0x1f ;  /* 0x00001fff00007589 */ /* 0x008ee200000e0000 */
[----:B--2---:R-:W-:Y:S01]  /*0f60*/  ULEA UR42, UR7, UR6, 0x18 ;  /* 0x00000006072a7291 */ /* 0x004fe2000f8ec03f */
[----:B---3--:R-:W-:-:S13]  /*0f70*/  R2UR UR4, R0 ;  /* 0x00000000000472ca */ /* 0x008fda00000e0000 */
[----:B------:R-:W-:-:S04]  /*0f80*/  ULEA.HI UR5, UR4, UR4, URZ, 0x1 ;  /* 0x0000000404057291 */ /* 0x000fc8000f8f083f */
[----:B------:R-:W-:-:S04]  /*0f90*/  ULOP3.LUT UR5, UR5, 0x7fffe, URZ, 0xc0, !UPT ;  /* 0x0007fffe05057892 */ /* 0x000fc8000f8ec03f */
[----:B------:R-:W-:-:S03]  /*0fa0*/  UIADD3 UR5, UR4, -UR5, URZ ;  /* 0x8000000504057290 */ /* 0x000fc6000fffe03f */
[----:B------:R-:W-:Y:S01]  /*0fb0*/  ULDC UR4, c[0x0][0x28c] ;  /* 0x0000a30000047ab9 */ /* 0x000fe20000000800 */
[----:B------:R-:W-:Y:S01]  /*0fc0*/  ULEA UR5, UR5, UR42, 0xd ;  /* 0x0000002a05057291 */ /* 0x000fe2000f8e683f */
[----:B------:R-:W-:-:S03]  /*0fd0*/  ISETP.LT.AND P0, PT, RZ, UR4, PT ;  /* 0x00000004ff007c0c */ /* 0x000fc6000bf01270 */
[----:B------:R-:W-:-:S04]  /*0fe0*/  UIADD3 UR5, UR5, 0x100, URZ ;  /* 0x0000010005057890 */ /* 0x000fc8000fffe03f */
[----:B------:R-:W-:-:S04]  /*0ff0*/  USHF.R.U32.HI UR5, URZ, 0x4, UR5 ;  /* 0x000000043f057899 */ /* 0x000fc80008011605 */
[----:B------:R-:W-:Y:S02]  /*1000*/  ULOP3.LUT UR41, UR5, 0x3fff, URZ, 0xc0, !UPT ;  /* 0x00003fff05297892 */ /* 0x000fe4000f8ec03f */
[----:B-1--45:R-:W-:Y:S10]  /*1010*/  @P0 BRA `(.L_x_13) ;  /* 0x0000000000400947 */ /* 0x032ff40003800000 */
[----:B------:R-:W-:Y:S01]  /*1020*/  MOV R0, 0x0 ;  /* 0x0000000000007802 */ /* 0x000fe20000000f00 */
[----:B------:R-:W-:Y:S01]  /*1030*/  ULDC.64 UR4, c[0x4][0x68] ;  /* 0x01001a0000047ab9 */ /* 0x000fe20000000a00 */
[----:B------:R-:W-:Y:S01]  /*1040*/  ULDC.64 UR6, c[0x4][0x8] ;  /* 0x0100020000067ab9 */ /* 0x000fe20000000a00 */
[----:B01----:R-:W-:Y:S01]  /*1050*/  IMAD.U32 R4, RZ, RZ, UR4 ;  /* 0x00000004ff047e24 */ /* 0x003fe2000f8e00ff */
[----:B------:R0:W1:Y:S01]  /*1060*/  LDC.64 R14, c[0x4][R0] ;  /* 0x01000000000e7b82 */ /* 0x0000620000000a00 */
[----:B------:R-:W-:Y:S01]  /*1070*/  IMAD.U32 R5, RZ, RZ, UR5 ;  /* 0x00000005ff057e24 */ /* 0x000fe2000f8e00ff */
[----:B------:R-:W-:Y:S01]  /*1080*/  ULDC.64 UR4, c[0x4][0x70] ;  /* 0x01001c0000047ab9 */ /* 0x000fe20000000a00 */
[----:B------:R-:W-:Y:S02]  /*1090*/  IMAD.U32 R10, RZ, RZ, UR6 ;  /* 0x00000006ff0a7e24 */ /* 0x000fe4000f8e00ff */
[----:B------:R-:W-:Y:S02]  /*10a0*/  IMAD.U32 R6, RZ, RZ, UR4 ;  /* 0x00000004ff067e24 */ /* 0x000fe4000f8e00ff */
[----:B------:R-:W-:-:S02]  /*10b0*/  IMAD.U32 R7, RZ, RZ, UR5 ;  /* 0x00000005ff077e24 */ /* 0x000fc4000f8e00ff */
[----:B------:R-:W-:Y:S02]  /*10c0*/  IMAD.U32 R11, RZ, RZ, UR7 ;  /* 0x00000007ff0b7e24 */ /* 0x000fe4000f8e00ff */
[----:B------:R-:W-:Y:S02]  /*10d0*/  IMAD.MOV.U32 R8, RZ, RZ, 0x1e1 ;  /* 0x000001e1ff087424 */ /* 0x000fe400078e00ff */
[----:B------:R-:W-:Y:S02]  /*10e0*/  IMAD.MOV.U32 R12, RZ, RZ, 0x1 ;  /* 0x00000001ff0c7424 */ /* 0x000fe400078e00ff */
[----:B0-----:R-:W-:-:S07]  /*10f0*/  IMAD.MOV.U32 R13, RZ, RZ, RZ ;  /* 0x000000ffff0d7224 */ /* 0x001fce00078e00ff */
[----:B------:R-:W-:-:S07]  /*1100*/  LEPC R20, `(.L_x_13) ;  /* 0x000000001014794e */ /* 0x000fce0000000000 */
[----:B-1---5:R-:W-:Y:S05]  /*1110*/  CALL.ABS.NOINC R14 ;  /* 0x000000000e007343 */ /* 0x022fea0003c00000 */
.L_x_13:
[----:B------:R-:W-:-:S13]  /*1120*/  ISETP.NE.AND P0, PT, R110, 0x3, PT ;  /* 0x000000036e00780c */ /* 0x000fda0003f05270 */
[----:B------:R-:W-:Y:S05]  /*1130*/  @!P0 BRA `(.L_x_14) ;  /* 0x0000000000048947 */ /* 0x000fea0003800000 */
[----:B------:R-:W-:Y:S01]  /*1140*/  BPT.TRAP 0x1 ;  /* 0x000000040000795c */ /* 0x000fe20000300000 */
.L_x_14:
[----:B------:R-:W-:Y:S02]  /*1150*/  IMAD.U32 R3, RZ, RZ, UR39 ;  /* 0x00000027ff037e24 */ /* 0x000fe4000f8e00ff */
[----:B------:R-:W-:-:S03]  /*1160*/  IMAD.U32 R0, RZ, RZ, UR38 ;  /* 0x00000026ff007e24 */ /* 0x000fc6000f8e00ff */
[----:B------:R-:W-:Y:S02]  /*1170*/  LEA R3, R3, UR42, 0x3 ;  /* 0x0000002a03037c11 */ /* 0x000fe4000f8e18ff */
[----:B------:R-:W-:-:S04]  /*1180*/  SHF.L.U32 R0, R0, 0x1f, RZ ;  /* 0x0000001f00007819 */ /* 0x000fc800000006ff */
[----:B------:R2:W3:Y:S01]  /*1190*/  SYNCS.PHASECHK.TRANS64.TRYWAIT P1, [R3+URZ], R0 ;  /* 0x00000000030075a7 */ /* 0x0004e2000802017f */
[----:B------:R-:W-:Y:S05]  /*11a0*/  @!P0 BRA `(.L_x_15) ;  /* 0x0000000000048947 */ /* 0x000fea0003800000 */
[----:B------:R-:W-:Y:S01]  /*11b0*/  BPT.TRAP 0x1 ;  /* 0x000000040000795c */ /* 0x000fe20000300000 */
.L_x_15:
[----:B---3--:R-:W-:Y:S05]  /*11c0*/  @P1 BRA `(.L_x_16) ;  /* 0x0000000000081947 */ /* 0x008fea0003800000 */
[----:B------:R-:W3:Y:S02]  /*11d0*/  SYNCS.PHASECHK.TRANS64.TRYWAIT P1, [R3+URZ], R0 ;  /* 0x00000000030075a7 */ /* 0x000ee4000802017f */
[----:B---3--:R-:W-:Y:S05]  /*11e0*/  @!P1 BRA `(.L_x_17) ;  /* 0x0000009000c09947 */ /* 0x008fea0003800000 */
.L_x_16:
[----:B------:R-:W-:-:S04]  /*11f0*/  UISETP.LT.AND UP0, UPT, UR40, 0x1, UPT ;  /* 0x000000012800788c */ /* 0x000fc8000bf01270 */
[----:B------:R-:W-:-:S04]  /*1200*/  USEL UR4, UR40, 0x1, UP0 ;  /* 0x0000000128047887 */ /* 0x000fc80008000000 */
[----:B------:R-:W-:-:S06]  /*1210*/  UIADD3 UR4, UR40, -UR4, URZ ;  /* 0x8000000428047290 */ /* 0x000fcc000fffe03f */
[----:B--23--:R-:W-:Y:S01]  /*1220*/  IMAD.U32 R0, RZ, RZ, UR4 ;  /* 0x00000004ff007e24 */ /* 0x00cfe2000f8e00ff */
[----:B------:R-:W-:Y:S05]  /*1230*/  WARPSYNC.ALL ;  /* 0x0000000000007948 */ /* 0x000fea0003800000 */
[----:B------:R-:W-:Y:S01]  /*1240*/  ISETP.GE.AND P1, PT, R0, 0x1, PT ;  /* 0x000000010000780c */ /* 0x000fe20003f26270 */
[----:B------:R-:W-:Y:S01]  /*1250*/  UIADD3 UR4, UR42, 0x18100, URZ ;  /* 0x000181002a047890 */ /* 0x000fe2000fffe03f */
[----:B------:R-:W-:Y:S01]  /*1260*/  WARPGROUP.ARRIVE ;  /* 0x00000000000079c5 */ /* 0x000fe20000000000 */
[----:B------:R-:W-:Y:S01]  /*1270*/  UMOV UR9, 0x40000040 ;  /* 0x4000004000097882 */ /* 0x000fe20000000000 */
[----:B------:R-:W-:Y:S01]  /*1280*/  UMOV UR11, 0x40000040 ;  /* 0x40000040000b7882 */ /* 0x000fe20000000000 */
[----:B------:R-:W-:-:S02]  /*1290*/  USHF.R.U32.HI UR5, URZ, 0x4, UR4 ;  /* 0x000000043f057899 */ /* 0x000fc40008011604 */
[----:B------:R-:W-:Y:S02]  /*12a0*/  ULOP3.LUT UR4, UR41, 0x10000, URZ, 0xfc, !UPT ;  /* 0x0001000029047892 */ /* 0x000fe4000f8efc3f */
[----:B------:R-:W-:Y:S02]  /*12b0*/  ULOP3.LUT UR5, UR5, 0x3fff, URZ, 0xc0, !UPT ;  /* 0x00003fff05057892 */ /* 0x000fe4000f8ec03f */
[----:B------:R-:W-:Y:S02]  /*12c0*/  ULEA UR8, UR39, UR4, 0xb ;  /* 0x0000000427087291 */ /* 0x000fe4000f8e583f */
[----:B------:R-:W-:Y:S01]  /*12d0*/  ULOP3.LUT UR5, UR5, 0x10000, URZ, 0xfc, !UPT ;  /* 0x0001000005057892 */ /* 0x000fe2000f8efc3f */
[----:B------:R-:W-:Y:S01]  /*12e0*/  UMOV UR13, UR9 ;  /* 0x00000009000d7c82 */ /* 0x000fe20008000000 */
[----:B------:R-:W-:Y:S02]  /*12f0*/  UMOV UR15, 0x40000040 ;  /* 0x40000040000f7882 */ /* 0x000fe40000000000 */
[----:B------:R-:W-:Y:S01]  /*1300*/  UIMAD UR6, UR39, 0xa00, UR5 ;  /* 0x00000a00270678a4 */ /* 0x000fe2000f8e0205 */
[----:B------:R-:W-:Y:S01]  /*1310*/  UMOV UR12, UR8 ;  /* 0x00000008000c7c82 */ /* 0x000fe20008000000 */
[----:B------:R-:W-:-:S02]  /*1320*/  UMOV UR16, UR8 ;  /* 0x0000000800107c82 */ /* 0x000fc40008000000 */
[----:B------:R-:W-:Y:S02]  /*1330*/  UIADD3 UR14, UR6, 0x100, URZ ;  /* 0x00000100060e7890 */ /* 0x000fe4000fffe03f */
[----:B------:R-:W-:Y:S02]  /*1340*/  UIADD3 UR18, UR6, 0x200, URZ ;  /* 0x0000020006127890 */ /* 0x000fe4000fffe03f */
[----:B------:R-:W-:Y:S01]  /*1350*/  UMOV UR10, UR6 ;  /* 0x00000006000a7c82 */ /* 0x000fe20008000000 */
[----:B------:R-:W-:Y:S01]  /*1360*/  UMOV UR17, UR9 ;  /* 0x0000000900117c82 */ /* 0x000fe20008000000 */
[----:B------:R-:W-:Y:S01]  /*1370*/  HGMMA.64x32x16.F32 R88, gdesc[UR8], RZ, !UPT, gsb0 ;  /* 0x00600000085879f0 */ /* 0x000fe2000c0008ff */
[----:B------:R-:W-:Y:S01]  /*1380*/  UMOV UR19, 0x40000040 ;  /* 0x4000004000137882 */ /* 0x000fe20000000000 */
[----:B------:R-:W-:Y:S02]  /*1390*/  UIADD3 UR7, UR6, 0x300, URZ ;  /* 0x0000030006077890 */ /* 0x000fe4000fffe03f */
[----:B------:R-:W-:Y:S01]  /*13a0*/  UIADD3 UR10, UR6, 0x400, URZ ;  /* 0x00000400060a7890 */ /* 0x000fe2000fffe03f */
[----:B------:R-:W-:Y:S01]  /*13b0*/  UMOV UR11, 0x40000040 ;  /* 0x40000040000b7882 */ /* 0x000fe20000000000 */
[----:B------:R-:W-:-:S02]  /*13c0*/  WARPGROUP.DEPBAR.LE gsb0, 0x0 ;  /* 0x00008000000079c5 */ /* 0x000fc40000010000 */
[----:B------:R-:W-:-:S06]  /*13d0*/  WARPGROUP.ARRIVE ;  /* 0x00000000000079c5 */ /* 0x000fcc0000000000 */
[----:B------:R-:W-:Y:S01]  /*13e0*/  HGMMA.64x32x16.F32 R72, gdesc[UR12], RZ, !UPT, gsb0 ;  /* 0x006000000c4879f0 */ /* 0x000fe2000c0008ff */
[----:B------:R-:W-:Y:S01]  /*13f0*/  UMOV UR12, UR8 ;  /* 0x00000008000c7c82 */ /* 0x000fe20008000000 */
[----:B------:R-:W-:Y:S01]  /*1400*/  UMOV UR13, UR9 ;  /* 0x00000009000d7c82 */ /* 0x000fe20008000000 */
[----:B------:R-:W-:Y:S01]  /*1410*/  UMOV UR14, UR7 ;  /* 0x00000007000e7c82 */ /* 0x000fe20008000000 */
[----:B------:R-:W-:Y:S01]  /*1420*/  UMOV UR15, 0x40000040 ;  /* 0x40000040000f7882 */ /* 0x000fe20000000000 */
[----:B------:R-:W-:Y:S01]  /*1430*/  UIADD3 UR7, UR6, 0x202, URZ ;  /* 0x0000020206077890 */ /* 0x000fe2000fffe03f */
[----:B------:R-:W-:Y:S02]  /*1440*/  WARPGROUP.DEPBAR.LE gsb0, 0x0 ;  /* 0x00008000000079c5 */ /* 0x000fe40000010000 */
[----:B------:R-:W-:-:S06]  /*1450*/  WARPGROUP.ARRIVE ;  /* 0x00000000000079c5 */ /* 0x000fcc0000000000 */
[----:B------:R-:W-:Y:S01]  /*1460*/  HGMMA.64x32x16.F32 R56, gdesc[UR16], RZ, !UPT, gsb0 ;  /* 0x00600000103879f0 */ /* 0x000fe2000c0008ff */
[----:B------:R-:W-:Y:S01]  /*1470*/  UIADD3 UR18, UR6, 0x102, URZ ;  /* 0x0000010206127890 */ /* 0x000fe2000fffe03f */
[----:B------:R-:W-:Y:S01]  /*1480*/  UMOV UR19, 0x40000040 ;  /* 0x4000004000137882 */ /* 0x000fe20000000000 */
[----:B------:R-:W-:Y:S02]  /*1490*/  WARPGROUP.DEPBAR.LE gsb0, 0x0 ;  /* 0x00008000000079c5 */ /* 0x000fe40000010000 */
[----:B------:R-:W-:-:S06]  /*14a0*/  WARPGROUP.ARRIVE ;  /* 0x00000000000079c5 */ /* 0x000fcc0000000000 */
[----:B------:R-:W-:Y:S01]  /*14b0*/  HGMMA.64x32x16.F32 R40, gdesc[UR12], RZ, !UPT, gsb0 ;  /* 0x006000000c2879f0 */ /* 0x000fe2000c0008ff */
[----:B------:R-:W-:Y:S01]  /*14c0*/  UMOV UR12, UR8 ;  /* 0x00000008000c7c82 */ /* 0x000fe20008000000 */
[----:B------:R-:W-:Y:S01]  /*14d0*/  UMOV UR13, UR9 ;  /* 0x00000009000d7c82 */ /* 0x000fe20008000000 */
[----:B------:R-:W-:Y:S01]  /*14e0*/  UMOV UR14, UR10 ;  /* 0x0000000a000e7c82 */ /* 0x000fe20008000000 */
[----:B------:R-:W-:Y:S01]  /*14f0*/  UMOV UR15, 0x40000040 ;  /* 0x40000040000f7882 */ /* 0x000fe20000000000 */
[----:B------:R-:W-:Y:S02]  /*1500*/  UIADD3 UR9, UR6, 0x302, URZ ;  /* 0x0000030206097890 */ /* 0x000fe4000fffe03f */
[----:B------:R-:W-:Y:S01]  /*1510*/  UIADD3 UR10, UR6, 0x402, URZ ;  /* 0x00000402060a7890 */ /* 0x000fe2000fffe03f */
[----:B------:R-:W-:Y:S02]  /*1520*/  WARPGROUP.DEPBAR.LE gsb0, 0x0 ;  /* 0x00008000000079c5 */ /* 0x000fe40000010000 */
[----:B------:R-:W-:-:S06]  /*1530*/  WARPGROUP.ARRIVE ;  /* 0x00000000000079c5 */ /* 0x000fcc0000000000 */
[----:B------:R-:W-:Y:S01]  /*1540*/  HGMMA.64x32x16.F32 R24, gdesc[UR12], RZ, !UPT, gsb0 ;  /* 0x006000000c1879f0 */ /* 0x000fe2000c0008ff */
[----:B------:R-:W-:Y:S02]  /*1550*/  UIADD3 UR12, UR8, 0x2, URZ ;  /* 0x00000002080c7890 */ /* 0x000fe4000fffe03f */
[----:B------:R-:W-:Y:S01]  /*1560*/  UIADD3 UR14, UR6, 0x2, URZ ;  /* 0x00000002060e7890 */ /* 0x000fe2000fffe03f */
[----:B------:R-:W-:Y:S01]  /*1570*/  UMOV UR13, 0x40000040 ;  /* 0x40000040000d7882 */ /* 0x000fe20000000000 */
[----:B------:R-:W-:Y:S01]  /*1580*/  UMOV UR15, 0x40000040 ;  /* 0x40000040000f7882 */ /* 0x000fe20000000000 */
[----:B------:R-:W-:Y:S02]  /*1590*/  UMOV UR17, UR13 ;  /* 0x0000000d00117c82 */ /* 0x000fe40008000000 */
[----:B------:R-:W-:Y:S01]  /*15a0*/  UMOV UR16, UR12 ;  /* 0x0000000c00107c82 */ /* 0x000fe20008000000 */
[----:B------:R-:W-:Y:S02]  /*15b0*/  WARPGROUP.DEPBAR.LE gsb0, 0x0 ;  /* 0x00008000000079c5 */ /* 0x000fe40000010000 */
[----:B------:R-:W-:-:S06]  /*15c0*/  WARPGROUP.ARRIVE ;  /* 0x00000000000079c5 */ /* 0x000fcc0000000000 */
[----:B------:R-:W-:Y:S01]  /*15d0*/  HGMMA.64x32x16.F32 R88, gdesc[UR12], R88, gsb0 ;  /* 0x006000000c5879f0 */ /* 0x000fe20008000858 */
[----:B------:R-:W-:Y:S01]  /*15e0*/  UMOV UR14, UR7 ;  /* 0x00000007000e7c82 */ /* 0x000fe20008000000 */
[----:B------:R-:W-:Y:S01]  /*15f0*/  UMOV UR15, 0x40000040 ;  /* 0x40000040000f7882 */ /* 0x000fe20000000000 */
[----:B------:R-:W-:Y:S01]  /*1600*/  UIADD3 UR7, UR6, 0x204, URZ ;  /* 0x0000020406077890 */ /* 0x000fe2000fffe03f */
[----:B------:R-:W-:Y:S02]  /*1610*/  WARPGROUP.DEPBAR.LE gsb0, 0x0 ;  /* 0x00008000000079c5 */ /* 0x000fe40000010000 */
[----:B------:R-:W-:-:S06]  /*1620*/  WARPGROUP.ARRIVE ;  /* 0x00000000000079c5 */ /* 0x000fcc0000000000 */
[----:B------:R-:W-:Y:S01]  /*1630*/  HGMMA.64x32x16.F32 R72, gdesc[UR16], R72, gsb0 ;  /* 0x00600000104879f0 */ /* 0x000fe20008000848 */
[----:B------:R-:W-:Y:S01]  /*1640*/  UIADD3 UR18, UR6, 0x104, URZ ;  /* 0x0000010406127890 */ /* 0x000fe2000fffe03f */
[----:B------:R-:W-:Y:S01]  /*1650*/  UMOV UR19, 0x40000040 ;  /* 0x4000004000137882 */ /* 0x000fe20000000000 */
        /* <DEDUP_REMOVED lines=149> */
[----:B------:R-:W-:Y:S01]  /*1fb0*/  UIADD3 UR8, UR8, 0x406, URZ ;  /* 0x0000040608087890 */ /* 0x000fe2000fffe03f */
[----:B------:R-:W-:-:S02]  /*1fc0*/  WARPGROUP.DEPBAR.LE gsb0, 0x0 ;  /* 0x00008000000079c5 */ /* 0x000fc40000010000 */
        /* <DEDUP_REMOVED lines=9> */
[----:B------:R-:W-:Y:S02]  /*2060*/  WARPGROUP.DEPBAR.LE gsb0, 0x0 ;  /* 0x00008000000079c5 */ /* 0x000fe40000010000 */
[----:B------:R-:W-:-:S06]  /*2070*/  WARPGROUP.ARRIVE ;  /* 0x00000000000079c5 */ /* 0x000fcc0000000000 */
[----:B------:R-:W-:Y:S01]  /*2080*/  HGMMA.64x32x16.F32 R56, gdesc[UR12], R56, gsb0 ;  /* 0x006000000c3879f0 */ /* 0x000fe20008000838 */
[----:B------:R-:W-:Y:S01]  /*2090*/  UMOV UR14, UR9 ;  /* 0x00000009000e7c82 */ /* 0x000fe20008000000 */
[----:B------:R-:W-:Y:S01]  /*20a0*/  UMOV UR15, 0x40000040 ;  /* 0x40000040000f7882 */ /* 0x000fe20000000000 */
        /* <DEDUP_REMOVED lines=11> */
[----:B------:R-:W-:Y:S01]  /*2160*/  UMOV UR12, UR8 ;  /* 0x00000008000c7c82 */ /* 0x000fe20008000000 */
        /* <DEDUP_REMOVED lines=8> */
[----:B------:R-:W-:Y:S02]  /*21f0*/  WARPGROUP.DEPBAR.LE gsb0, 0x0 ;  /* 0x00008000000079c5 */ /* 0x000fe40000010000 */
[----:B------:R-:W-:-:S06]  /*2200*/  WARPGROUP.ARRIVE ;  /* 0x00000000000079c5 */ /* 0x000fcc0000000000 */
[----:B------:R-:W-:Y:S01]  /*2210*/  HGMMA.64x32x16.F32 R72, gdesc[UR8], R72, gsb0 ;  /* 0x00600000084879f0 */ /* 0x000fe20008000848 */
[----:B------:R-:W-:Y:S01]  /*2220*/  UMOV UR10, UR16 ;  /* 0x00000010000a7c82 */ /* 0x000fe20008000000 */
[----:B------:R-:W-:Y:S01]  /*2230*/  UMOV UR11, 0x40000040 ;  /* 0x40000040000b7882 */ /* 0x000fe20000000000 */
[----:B------:R-:W-:Y:S02]  /*2240*/  WARPGROUP.DEPBAR.LE gsb0, 0x0 ;  /* 0x00008000000079c5 */ /* 0x000fe40000010000 */
[----:B------:R-:W-:-:S06]  /*2250*/  WARPGROUP.ARRIVE ;  /* 0x00000000000079c5 */ /* 0x000fcc0000000000 */
[----:B------:R-:W-:Y:S03]  /*2260*/  HGMMA.64x32x16.F32 R56, gdesc[UR12], R56, gsb0 ;  /* 0x006000000c3879f0 */ /* 0x000fe60008000838 */
        /* <DEDUP_REMOVED lines=9> */
[----:B------:R-:W-:Y:S05]  /*2300*/  @!P1 BRA `(.L_x_18) ;  /* 0x0000001000a09947 */ /* 0x000fea0003800000 */
[----:B------:R-:W-:-:S04]  /*2310*/  UIADD3 UR6, UR39, 0x1, URZ ;  /* 0x0000000127067890 */ /* 0x000fc8000fffe03f */
[----:B------:R-:W-:-:S04]  /*2320*/  UISETP.NE.AND UP0, UPT, UR6, 0x3, UPT ;  /* 0x000000030600788c */ /* 0x000fc8000bf05270 */
[----:B------:R-:W-:Y:S02]  /*2330*/  USEL UR7, URZ, 0x1, UP0 ;  /* 0x000000013f077887 */ /* 0x000fe40008000000 */
[----:B------:R-:W-:Y:S02]  /*2340*/  USEL UR6, UR6, URZ, UP0 ;  /* 0x0000003f06067287 */ /* 0x000fe40008000000 */
[----:B------:R-:W-:-:S06]  /*2350*/  ULOP3.LUT UR7, UR38, UR7, URZ, 0x3c, !UPT ;  /* 0x0000000726077292 */ /* 0x000fcc000f8e3c3f */
[----:B01----:R-:W-:Y:S01]  /*2360*/  IMAD.U32 R5, RZ, RZ, UR7 ;  /* 0x00000007ff057e24 */ /* 0x003fe2000f8e00ff */
[----:B------:R-:W-:-:S06]  /*2370*/  UMOV UR7, UR39 ;  /* 0x0000002700077c82 */ /* 0x000fcc0008000000 */
.L_x_25:
[----:B01----:R-:W-:Y:S05]  /*2380*/  @!P0 BRA `(.L_x_19) ;  /* 0x0000000000048947 */ /* 0x003fea0003800000 */
[----:B------:R-:W-:Y:S01]  /*2390*/  BPT.TRAP 0x1 ;  /* 0x000000040000795c */ /* 0x000fe20000300000 */
.L_x_19:
[----:B------:R-:W0:Y:S01]  /*23a0*/  S2UR UR9, SR_CgaCtaId ;  /* 0x00000000000979c3 */ /* 0x000e220000008800 */
[----:B------:R-:W-:Y:S01]  /*23b0*/  UMOV UR8, 0x400 ;  /* 0x0000040000087882 */ /* 0x000fe20000000000 */
[----:B------:R-:W-:Y:S01]  /*23c0*/  SHF.L.U32 R3, R5, 0x1f, RZ ;  /* 0x0000001f05037819 */ /* 0x000fe200000006ff */
[----:B0-----:R-:W-:-:S04]  /*23d0*/  ULEA UR8, UR9, UR8, 0x18 ;  /* 0x0000000809087291 */ /* 0x001fc8000f8ec03f */
[----:B------:R-:W-:-:S09]  /*23e0*/  ULEA UR9, UR6, UR8, 0x3 ;  /* 0x0000000806097291 */ /* 0x000fd2000f8e183f */
[----:B------:R0:W1:Y:S01]  /*23f0*/  SYNCS.PHASECHK.TRANS64.TRYWAIT P1, [UR9], R3 ;  /* 0x00000003ff0075a7 */ /* 0x0000620008020149 */
[----:B------:R-:W-:Y:S05]  /*2400*/  @!P0 BRA `(.L_x_20) ;  /* 0x0000000000048947 */ /* 0x000fea0003800000 */
[----:B------:R-:W-:Y:S01]  /*2410*/  BPT.TRAP 0x1 ;  /* 0x000000040000795c */ /* 0x000fe20000300000 */
.L_x_20:
[----:B-1----:R-:W-:Y:S05]  /*2420*/  @P1 BRA `(.L_x_21) ;  /* 0x0000000000081947 */ /* 0x002fea0003800000 */
[----:B------:R-:W1:Y:S02]  /*2430*/  SYNCS.PHASECHK.TRANS64.TRYWAIT P1, [UR9], R3 ;  /* 0x00000003ff0075a7 */ /* 0x000e640008020149 */
[----:B-1----:R-:W-:Y:S05]  /*2440*/  @!P1 BRA `(.L_x_22) ;  /* 0x00000080003c9947 */ /* 0x002fea0003800000 */
.L_x_21:
[----:B------:R-:W-:Y:S01]  /*2450*/  ULEA UR12, UR6, UR4, 0xb ;  /* 0x00000004060c7291 */ /* 0x000fe2000f8e583f */
[----:B------:R-:W-:Y:S01]  /*2460*/  WARPGROUP.ARRIVE ;  /* 0x00000000000079c5 */ /* 0x000fe20000000000 */
[----:B------:R-:W-:Y:S01]  /*2470*/  UIMAD UR10, UR6, 0xa00, UR5 ;  /* 0x00000a00060a78a4 */ /* 0x000fe2000f8e0205 */
[----:B------:R-:W-:Y:S01]  /*2480*/  UMOV UR13, 0x40000040 ;  /* 0x40000040000d7882 */ /* 0x000fe20000000000 */
[----:B------:R-:W-:Y:S02]  /*2490*/  UMOV UR15, 0x40000040 ;  /* 0x40000040000f7882 */ /* 0x000fe40000000000 */
[----:B------:R-:W-:Y:S01]  /*24a0*/  UIADD3 UR18, UR10, 0x100, URZ ;  /* 0x000001000a127890 */ /* 0x000fe2000fffe03f */
[----:B------:R-:W-:Y:S02]  /*24b0*/  UMOV UR16, UR12 ;  /* 0x0000000c00107c82 */ /* 0x000fe40008000000 */
[----:B------:R-:W-:Y:S01]  /*24c0*/  UMOV UR14, UR10 ;  /* 0x0000000a000e7c82 */ /* 0x000fe20008000000 */
[----:B------:R-:W-:Y:S01]  /*24d0*/  UMOV UR17, UR13 ;  /* 0x0000000d00117c82 */ /* 0x000fe20008000000 */
[----:B------:R-:W-:Y:S01]  /*24e0*/  HGMMA.64x32x16.F32 R88, gdesc[UR12], R88, gsb0 ;  /* 0x006000000c5879f0 */ /* 0x000fe20008000858 */
[----:B------:R-:W-:Y:S01]  /*24f0*/  UMOV UR19, 0x40000040 ;  /* 0x4000004000137882 */ /* 0x000fe20000000000 */
[----:B------:R-:W-:-:S02]  /*2500*/  UIADD3 UR9, UR10, 0x200, URZ ;  /* 0x000002000a097890 */ /* 0x000fc4000fffe03f */
[----:B------:R-:W-:Y:S02]  /*2510*/  UIADD3 UR11, UR10, 0x300, URZ ;  /* 0x000003000a0b7890 */ /* 0x000fe4000fffe03f */
[----:B------:R-:W-:Y:S01]  /*2520*/  UIADD3 UR14, UR10, 0x400, URZ ;  /* 0x000004000a0e7890 */ /* 0x000fe2000fffe03f */
[----:B------:R-:W-:Y:S01]  /*2530*/  UMOV UR15, 0x40000040 ;  /* 0x40000040000f7882 */ /* 0x000fe20000000000 */
[----:B------:R-:W-:Y:S02]  /*2540*/  WARPGROUP.DEPBAR.LE gsb0, 0x0 ;  /* 0x00008000000079c5 */ /* 0x000fe40000010000 */
[----:B------:R-:W-:-:S06]  /*2550*/  WARPGROUP.ARRIVE ;  /* 0x00000000000079c5 */ /* 0x000fcc0000000000 */
[----:B------:R-:W-:Y:S01]  /*2560*/  HGMMA.64x32x16.F32 R72, gdesc[UR16], R72, gsb0 ;  /* 0x00600000104879f0 */ /* 0x000fe20008000848 */
[----:B------:R-:W-:Y:S01]  /*2570*/  UMOV UR16, UR12 ;  /* 0x0000000c00107c82 */ /* 0x000fe20008000000 */
        /* <DEDUP_REMOVED lines=238> */
[----:B------:R-:W-:Y:S01]  /*3460*/  BPT.TRAP 0x1 ;  /* 0x000000040000795c */ /* 0x000fe20000300000 */
.L_x_23:
[----:B------:R-:W-:Y:S01]  /*3470*/  ULEA UR8, UR7, UR8, 0x3 ;  /* 0x0000000807087291 */ /* 0x000fe2000f8e183f */
[----:B------:R-:W-:-:S03]  /*3480*/  ISETP.GT.U32.AND P1, PT, R19, 0x1, PT ;  /* 0x000000011300780c */ /* 0x000fc60003f24070 */
[----:B------:R-:W-:-:S04]  /*3490*/  UIADD3 UR8, UR8, 0x18, URZ ;  /* 0x0000001808087890 */ /* 0x000fc8000fffe03f */
[----:B------:R-:W-:-:S09]  /*34a0*/  UPRMT UR8, URZ, 0x654, UR8 ;  /* 0x000006543f087896 */ /* 0x000fd20008000008 */
[----:B------:R-:W-:Y:S01]  /*34b0*/  SYNCS.ARRIVE.TRANS64.RED.A1T0 RZ, [UR8], RZ ;  /* 0x000000ffffff79a7 */ /* 0x000fe20008100408 */
[----:B------:R-:W-:Y:S05]  /*34c0*/  @P1 BRA `(.L_x_24) ;  /* 0x0000000000041947 */ /* 0x000fea0003800000 */
[----:B------:R-:W-:Y:S01]  /*34d0*/  BPT.TRAP 0x1 ;  /* 0x000000040000795c */ /* 0x000fe20000300000 */
.L_x_24:
[----:B------:R-:W-:Y:S01]  /*34e0*/  UIADD3 UR6, UR6, 0x1, URZ ;  /* 0x0000000106067890 */ /* 0x000fe2000fffe03f */
[C---:B------:R-:W-:Y:S01]  /*34f0*/  ISETP.GT.AND P1, PT, R0.reuse, 0x1, PT ;  /* 0x000000010000780c */ /* 0x040fe20003f24270 */
[----:B------:R-:W-:Y:S01]  /*3500*/  UIADD3 UR7, UR7, 0x1, URZ ;  /* 0x0000000107077890 */ /* 0x000fe2000fffe03f */
[----:B------:R-:W-:Y:S01]  /*3510*/  VIADD R0, R0, 0xffffffff ;  /* 0xffffffff00007836 */ /* 0x000fe20000000000 */
[----:B------:R-:W-:Y:S02]  /*3520*/  UISETP.NE.AND UP0, UPT, UR6, 0x3, UPT ;  /* 0x000000030600788c */ /* 0x000fe4000bf05270 */
[----:B------:R-:W-:Y:S02]  /*3530*/  UISETP.NE.AND UP1, UPT, UR7, 0x3, UPT ;  /* 0x000000030700788c */ /* 0x000fe4000bf25270 */
[----:B------:R-:W-:Y:S02]  /*3540*/  USEL UR8, URZ, 0x1, UP0 ;  /* 0x000000013f087887 */ /* 0x000fe40008000000 */
[----:B------:R-:W-:-:S02]  /*3550*/  USEL UR6, UR6, URZ, UP0 ;  /* 0x0000003f06067287 */ /* 0x000fc40008000000 */
[----:B------:R-:W-:Y:S02]  /*3560*/  USEL UR7, UR7, URZ, UP1 ;  /* 0x0000003f07077287 */ /* 0x000fe40008800000 */
[----:B------:R-:W-:Y:S01]  /*3570*/  LOP3.LUT R5, R5, UR8, RZ, 0x3c, !PT ;  /* 0x0000000805057c12 */ /* 0x000fe2000f8e3cff */
[----:B------:R-:W-:Y:S09]  /*3580*/  @P1 BRA `(.L_x_25) ;  /* 0xffffffec007c1947 */ /* 0x000ff2000383ffff */
.L_x_18:
[----:B------:R-:W2:Y:S02]  /*3590*/  LDC R0, c[0x0][0x28c] ;  /* 0x0000a300ff007b82 */ /* 0x000ea40000000800 */
[----:B--2---:R-:W-:-:S13]  /*35a0*/  ISETP.GE.AND P1, PT, R0, 0x1, PT ;  /* 0x000000010000780c */ /* 0x004fda0003f26270 */
[----:B------:R-:W-:Y:S05]  /*35b0*/  @!P1 BRA `(.L_x_26) ;  /* 0x0000000000489947 */ /* 0x000fea0003800000 */
[----:B------:R-:W-:Y:S05]  /*35c0*/  @!P0 BRA `(.L_x_27) ;  /* 0x0000000000048947 */ /* 0x000fea0003800000 */
[----:B------:R-:W-:Y:S01]  /*35d0*/  BPT.TRAP 0x1 ;  /* 0x000000040000795c */ /* 0x000fe20000300000 */
.L_x_27:
[----:B------:R-:W2:Y:S01]  /*35e0*/  S2UR UR7, SR_CgaCtaId ;  /* 0x00000000000779c3 */ /* 0x000ea20000008800 */
[----:B------:R-:W-:Y:S01]  /*35f0*/  UISETP.LT.AND UP0, UPT, UR40, 0x1, UPT ;  /* 0x000000012800788c */ /* 0x000fe2000bf01270 */
[----:B------:R-:W-:-:S03]  /*3600*/  ISETP.GT.U32.AND P0, PT, R19, 0x1, PT ;  /* 0x000000011300780c */ /* 0x000fc60003f04070 */
[----:B------:R-:W-:-:S04]  /*3610*/  USEL UR6, UR40, 0x1, UP0 ;  /* 0x0000000128067887 */ /* 0x000fc80008000000 */
[----:B------:R-:W-:-:S04]  /*3620*/  UIADD3 UR6, UR39, UR40, -UR6 ;  /* 0x0000002827067290 */ /* 0x000fc8000fffe806 */
[----:B------:R-:W-:-:S04]  /*3630*/  UIMAD.WIDE.U32 UR4, UR6, -0x55555555, URZ ;  /* 0xaaaaaaab060478a5 */ /* 0x000fc8000f8e003f */
[----:B------:R-:W-:-:S03]  /*3640*/  USHF.R.U32.HI UR4, URZ, 0x1, UR5 ;  /* 0x000000013f047899 */ /* 0x000fc60008011605 */
[----:B------:R-:W-:Y:S01]  /*3650*/  UMOV UR5, 0x400 ;  /* 0x0000040000057882 */ /* 0x000fe20000000000 */
[----:B------:R-:W-:Y:S02]  /*3660*/  UIMAD UR6, UR4, -0x3, UR6 ;  /* 0xfffffffd040678a4 */ /* 0x000fe4000f8e0206 */
[----:B--2---:R-:W-:-:S04]  /*3670*/  ULEA UR5, UR7, UR5, 0x18 ;  /* 0x0000000507057291 */ /* 0x004fc8000f8ec03f */
[----:B------:R-:W-:-:S04]  /*3680*/  ULEA UR6, UR6, UR5, 0x3 ;  /* 0x0000000506067291 */ /* 0x000fc8000f8e183f */
[----:B------:R-:W-:-:S04]  /*3690*/  UIADD3 UR6, UR6, 0x18, URZ ;  /* 0x0000001806067890 */ /* 0x000fc8000fffe03f */
[----:B------:R-:W-:-:S09]  /*36a0*/  UPRMT UR6, URZ, 0x654, UR6 ;  /* 0x000006543f067896 */ /* 0x000fd20008000006 */
[----:B------:R-:W-:Y:S01]  /*36b0*/  SYNCS.ARRIVE.TRANS64.RED.A1T0 RZ, [UR6], RZ ;  /* 0x000000ffffff79a7 */ /* 0x000fe20008100406 */
[----:B------:R-:W-:Y:S05]  /*36c0*/  @P0 BRA `(.L_x_26) ;  /* 0x0000000000040947 */ /* 0x000fea0003800000 */
[----:B------:R-:W-:Y:S01]  /*36d0*/  BPT.TRAP 0x1 ;  /* 0x000000040000795c */ /* 0x000fe20000300000 */
.L_x_26:
[----:B------:R-:W2:Y:S01]  /*36e0*/  LDC R6, c[0x0][0x288] ;  /* 0x0000a200ff067b82 */ /* 0x000ea20000000800 */
[----:B------:R-:W-:Y:S01]  /*36f0*/  LOP3.LUT R0, R22, 0x1, RZ, 0xc0, !PT ;  /* 0x0000000116007812 */ /* 0x000fe200078ec0ff */
[----:B------:R-:W-:Y:S01]  /*3700*/  IMAD R107, R107, 0xa0, RZ ;  /* 0x000000a06b6b7824 */ /* 0x000fe200078e02ff */
[----:B01----:R-:W-:Y:S01]  /*3710*/  SHF.R.U32.HI R3, RZ, 0x2, R18 ;  /* 0x00000002ff037819 */ /* 0x003fe20000011612 */
[----:B------:R-:W-:Y:S01]  /*3720*/  UIADD3 UR39, UR40, UR39, URZ ;  /* 0x0000002728277290 */ /* 0x000fe2000fffe03f */
[----:B------:R-:W-:Y:S01]  /*3730*/  LOP3.LUT R4, R18, 0x60, RZ, 0xc0, !PT ;  /* 0x0000006012047812 */ /* 0x000fe200078ec0ff */
[----:B------:R-:W-:Y:S01]  /*3740*/  IMAD.SHL.U32 R8, R0, 0x40, RZ ;  /* 0x0000004000087824 */ /* 0x000fe200078e00ff */
[----:B------:R-:W-:Y:S01]  /*3750*/  LOP3.LUT R3, R3, 0x7, RZ, 0xc0, !PT ;  /* 0x0000000703037812 */ /* 0x000fe200078ec0ff */
[----:B------:R-:W-:Y:S01]  /*3760*/  UISETP.GT.U32.AND UP0, UPT, UR39, 0x2, UPT ;  /* 0x000000022700788c */ /* 0x000fe2000bf04070 */
[----:B------:R-:W-:Y:S01]  /*3770*/  SHF.R.U32.HI R4, RZ, 0x1, R4 ;  /* 0x00000001ff047819 */ /* 0x000fe20000011604 */
[C---:B------:R-:W-:Y:S01]  /*3780*/  IMAD.SHL.U32 R14, R18.reuse, 0x2, RZ ;  /* 0x00000002120e7824 */ /* 0x040fe200078e00ff */
[----:B------:R-:W-:Y:S01]  /*3790*/  LOP3.LUT R5, R18, 0x3, RZ, 0xc0, !PT ;  /* 0x0000000312057812 */ /* 0x000fe200078ec0ff */
[----:B------:R-:W-:Y:S01]  /*37a0*/  ULDC UR7, c[0x0][0x284] ;  /* 0x0000a10000077ab9 */ /* 0x000fe20000000800 */
[--C-:B------:R-:W-:Y:S01]  /*37b0*/  IADD3 R7, RZ, -R4, -R3.reuse ;  /* 0x80000004ff077210 */ /* 0x100fe20007ffe803 */
[----:B------:R-:W-:Y:S01]  /*37c0*/  UISETP.LT.U32.AND UP0, UPT, UR40, 0x3, UP0 ;  /* 0x000000032800788c */ /* 0x000fe20008701070 */
[----:B------:R-:W-:Y:S01]  /*37d0*/  LOP3.LUT R3, R8, 0x40, R3, 0xe2, !PT ;  /* 0x0000004008037812 */ /* 0x000fe200078ee203 */
[----:B------:R-:W-:Y:S01]  /*37e0*/  UISETP.GE.U32.AND UP1, UPT, UR40, 0x3, UPT ;  /* 0x000000032800788c */ /* 0x000fe2000bf26070 */
[----:B------:R-:W-:Y:S01]  /*37f0*/  SHF.R.S32.HI R21, RZ, 0x1f, R105 ;  /* 0x0000001fff157819 */ /* 0x000fe20000011469 */
[----:B------:R-:W-:Y:S01]  /*3800*/  ULDC.64 UR8, c[0x0][0x5d0] ;  /* 0x0001740000087ab9 */ /* 0x000fe20000000a00 */
[----:B------:R-:W-:Y:S01]  /*3810*/  LOP3.LUT R14, R107, 0x6, R14, 0xf8, !PT ;  /* 0x000000066b0e7812 */ /* 0x000fe200078ef80e */
[----:B------:R-:W-:Y:S01]  /*3820*/  UIMAD.WIDE.U32 UR4, UR39, -0x55555555, URZ ;  /* 0xaaaaaaab270478a5 */ /* 0x000fe2000f8e003f */
[----:B------:R-:W-:Y:S01]  /*3830*/  IMAD R0, R0, -0x40, R7 ;  /* 0xffffffc000007824 */ /* 0x000fe200078e0207 */
[----:B------:R-:W-:Y:S01]  /*3840*/  USEL UR6, URZ, 0x1, !UP0 ;  /* 0x000000013f067887 */ /* 0x000fe2000c000000 */
[----:B------:R-:W-:Y:S01]  /*3850*/  SHF.R.S32.HI R15, RZ, 0x1f, R14 ;  /* 0x0000001fff0f7819 */ /* 0x000fe2000001140e */
[----:B--2---:R-:W-:Y:S01]  /*3860*/  IMAD R8, R5, -0x2, R6 ;  /* 0xfffffffe05087824 */ /* 0x004fe200078e0206 */
[----:B------:R-:W-:Y:S01]  /*3870*/  ISETP.GE.AND P0, PT, R107, R6, PT ;  /* 0x000000066b00720c */ /* 0x000fe20003f06270 */
[C---:B------:R-:W-:Y:S01]  /*3880*/  IMAD.SHL.U32 R5, R106.reuse, 0x80, RZ ;  /* 0x000000806a057824 */ /* 0x040fe200078e00ff */
[----:B------:R-:W-:Y:S01]  /*3890*/  USHF.R.U32.HI UR4, URZ, 0x1, UR5 ;  /* 0x000000013f047899 */ /* 0x000fe20008011605 */
[----:B------:R-:W-:Y:S01]  /*38a0*/  IMAD R6, R21, UR8, RZ ;  /* 0x0000000815067c24 */ /* 0x000fe2000f8e02ff */
[----:B------:R-:W-:Y:S01]  /*38b0*/  ULOP3.LUT UR38, UR38, UR6, URZ, 0x3c, !UPT ;  /* 0x0000000626267292 */ /* 0x000fe2000f8e3c3f */
[----:B------:R-:W-:Y:S01]  /*38c0*/  IMAD.WIDE R12, R106, 0x80, RZ ;  /* 0x000000806a0c7825 */ /* 0x000fe200078e02ff */
[C---:B------:R-:W-:Y:S01]  /*38d0*/  ISETP.GE.OR P0, PT, R5.reuse, UR7, P0 ;  /* 0x0000000705007c0c */ /* 0x040fe20008706670 */
[----:B------:R-:W-:Y:S01]  /*38e0*/  UIMAD UR39, UR4, -0x3, UR39 ;  /* 0xfffffffd042778a4 */ /* 0x000fe2000f8e0227 */
[----:B------:R-:W-:Y:S01]  /*38f0*/  IADD3 R0, -R5, UR7, R0 ;  /* 0x0000000705007c10 */ /* 0x000fe2000fffe100 */
[C---:B------:R-:W-:Y:S01]  /*3900*/  IMAD R9, R105.reuse, UR9, R6 ;  /* 0x0000000969097c24 */ /* 0x040fe2000f8e0206 */
[----:B------:R-:W-:Y:S01]  /*3910*/  @UP1 ULOP3.LUT UR38, UR38, 0x1, UR4, 0x78, !UPT ;  /* 0x0000000126261892 */ /* 0x000fe2000f8e7804 */
[----:B------:R-:W-:Y:S01]  /*3920*/  IMAD.WIDE.U32 R6, R105, UR8, R14 ;  /* 0x0000000869067c25 */ /* 0x000fe2000f8e000e */
[----:B------:R-:W-:-:S03]  /*3930*/  LOP3.LUT R121, R12, R3, R4, 0xfe, !PT ;  /* 0x000000030c797212 */ /* 0x000fc600078efe04 */
[----:B------:R-:W-:Y:S02]  /*3940*/  IMAD.IADD R7, R7, 0x1, R9 ;  /* 0x0000000107077824 */ /* 0x000fe400078e0209 */
[----:B------:R-:W-:Y:S02]  /*3950*/  IMAD.IADD R3, R8, 0x1, -R107 ;  /* 0x0000000108037824 */ /* 0x000fe400078e0a6b */
[----:B------:R-:W-:Y:S01]  /*3960*/  IMAD.MOV.U32 R4, RZ, RZ, -0x1 ;  /* 0xffffffffff047424 */ /* 0x000fe200078e00ff */
[----:B------:R-:W-:Y:S06]  /*3970*/  @P0 BRA `(.L_x_28) ;  /* 0x0000004c00980947 */ /* 0x000fec0003800000 */
[----:B------:R-:W0:Y:S01]  /*3980*/  LDC.64 R8, c[0x0][0x5c8] ;  /* 0x00017200ff087b82 */ /* 0x000e220000000a00 */
[----:B-----5:R-:W-:Y:S01]  /*3990*/  FSETP.NEU.AND P0, PT, R104, RZ, PT ;  /* 0x000000ff6800720b */ /* 0x020fe20003f0d000 */
[----:B------:R-:W-:Y:S01]  /*39a0*/  BSSY B0, `(.L_x_28) ;  /* 0x00004e3000007945 */ /* 0x000fe20003800000 */
[----:B------:R-:W-:-:S04]  /*39b0*/  ISETP.GT.AND P1, PT, R3, RZ, PT ;  /* 0x000000ff0300720c */ /* 0x000fc80003f24270 */
[----:B------:R-:W-:Y:S01]  /*39c0*/  ISETP.GT.AND P2, PT, R0, RZ, P1 ;  /* 0x000000ff0000720c */ /* 0x000fe20000f44270 */
[-C--:B0-----:R-:W-:Y:S02]  /*39d0*/  IMAD R20, R13, R8.reuse, RZ ;  /* 0x000000080d147224 */ /* 0x081fe400078e02ff */
[----:B------:R-:W-:-:S04]  /*39e0*/  IMAD.WIDE.U32 R10, R121, R8, R6 ;  /* 0x00000008790a7225 */ /* 0x000fc800078e0006 */
[----:B------:R-:W-:-:S04]  /*39f0*/  IMAD R5, R121, R9, R20 ;  /* 0x0000000979057224 */ /* 0x000fc800078e0214 */
[----:B------:R-:W-:Y:S01]  /*3a00*/  IMAD.IADD R123, R11, 0x1, R5 ;  /* 0x000000010b7b7824 */ /* 0x000fe200078e0205 */
[----:B------:R-:W-:Y:S06]  /*3a10*/  @!P0 BRA `(.L_x_29) ;  /* 0x0000003400b48947 */ /* 0x000fec0003800000 */
[----:B------:R-:W0:Y:S01]  /*3a20*/  LDC.64 R114, c[0x0][0x5b8] ;  /* 0x00016e00ff727b82 */ /* 0x000e220000000a00 */
[----:B------:R-:W-:-:S07]  /*3a30*/  ULDC.64 UR4, c[0x0][0x5c0] ;  /* 0x0001700000047ab9 */ /* 0x000fce0000000a00 */
[----:B------:R-:W1:Y:S08]  /*3a40*/  LDC.64 R116, c[0x0][0x5b0] ;  /* 0x00016c00ff747b82 */ /* 0x000e700000000a00 */
[----:B------:R-:W2:Y:S01]  /*3a50*/  LDC.64 R118, c[0x0][0x5a8] ;  /* 0x00016a00ff767b82 */ /* 0x000ea20000000a00 */
[-C--:B0-----:R-:W-:Y:S02]  /*3a60*/  IMAD R6, R21, R114.reuse, RZ ;  /* 0x0000007215067224 */ /* 0x081fe400078e02ff */
[----:B------:R-:W-:-:S04]  /*3a70*/  IMAD.WIDE.U32 R112, R105, R114, R14 ;  /* 0x0000007269707225 */ /* 0x000fc800078e000e */
[----:B------:R-:W-:Y:S02]  /*3a80*/  IMAD R111, R105, R115, R6 ;  /* 0x00000073696f7224 */ /* 0x000fe400078e0206 */
[-C--:B-1----:R-:W-:Y:S02]  /*3a90*/  IMAD R12, R13, R116.reuse, RZ ;  /* 0x000000740d0c7224 */ /* 0x082fe400078e02ff */
[----:B------:R-:W-:Y:S02]  /*3aa0*/  IMAD.IADD R21, R113, 0x1, R111 ;  /* 0x0000000171157824 */ /* 0x000fe400078e026f */
[----:B------:R-:W-:Y:S02]  /*3ab0*/  IMAD.MOV.U32 R20, RZ, RZ, R112 ;  /* 0x000000ffff147224 */ /* 0x000fe400078e0070 */
[C---:B------:R-:W-:Y:S02]  /*3ac0*/  IMAD R115, R121.reuse, R117, R12 ;  /* 0x0000007579737224 */ /* 0x040fe400078e020c */
[----:B------:R-:W-:-:S04]  /*3ad0*/  IMAD.WIDE.U32 R6, R121, R116, R20 ;  /* 0x0000007479067225 */ /* 0x000fc800078e0014 */
[----:B------:R-:W-:Y:S01]  /*3ae0*/  IMAD.IADD R5, R7, 0x1, R115 ;  /* 0x0000000107057824 */ /* 0x000fe200078e0273 */
[----:B--2---:R-:W-:-:S04]  /*3af0*/  LEA R106, P0, R6, R118, 0x1 ;  /* 0x00000076066a7211 */ /* 0x004fc800078008ff */
[----:B------:R-:W-:-:S05]  /*3b00*/  LEA.HI.X R107, R6, R119, R5, 0x1, P0 ;  /* 0x00000077066b7211 */ /* 0x000fca00000f0c05 */
[----:B------:R-:W2:Y:S01]  /*3b10*/  @P2 LDG.E.LTC128B.U16 R5, desc[UR36][R106.64] ;  /* 0x000000246a052981 */ /* 0x000ea2000c1e1520 */
[C---:B------:R-:W-:Y:S01]  /*3b20*/  LEA R12, P0, R10.reuse, UR4, 0x1 ;  /* 0x000000040a0c7c11 */ /* 0x040fe2000f8008ff */
[----:B------:R-:W-:Y:S01]  /*3b30*/  IMAD.WIDE.U32 R6, R121, R116, R14 ;  /* 0x0000007479067225 */ /* 0x000fe200078e000e */
[----:B------:R-:W-:Y:S02]  /*3b40*/  BSSY B1, `(.L_x_30) ;  /* 0x0000012000017945 */ /* 0x000fe40003800000 */
[----:B------:R-:W-:Y:S01]  /*3b50*/  LEA.HI.X R13, R10, UR5, R123, 0x1, P0 ;  /* 0x000000050a0d7c11 */ /* 0x000fe200080f0c7b */
[----:B------:R-:W-:Y:S01]  /*3b60*/  IMAD.IADD R7, R115, 0x1, R7 ;  /* 0x0000000173077824 */ /* 0x000fe200078e0207 */
[----:B------:R-:W-:Y:S01]  /*3b70*/  ISETP.GT.AND P0, PT, R3, 0x1, PT ;  /* 0x000000010300780c */ /* 0x000fe20003f04270 */
[----:B------:R-:W-:Y:S02]  /*3b80*/  IMAD.SHL.U32 R10, R116, 0x8, RZ ;  /* 0x00000008740a7824 */ /* 0x000fe400078e00ff */
[----:B------:R-:W-:Y:S01]  /*3b90*/  IMAD.WIDE.U32 R108, R105, R114, R6 ;  /* 0x00000072696c7225 */ /* 0x000fe200078e0006 */
[----:B------:R-:W-:-:S03]  /*3ba0*/  ISETP.GT.AND P3, PT, R0, RZ, P0 ;  /* 0x000000ff0000720c */ /* 0x000fc60000764270 */
[----:B------:R-:W-:Y:S01]  /*3bb0*/  IMAD.IADD R7, R111, 0x1, R109 ;  /* 0x000000016f077824 */ /* 0x000fe200078e026d */
[----:B------:R-:W-:-:S04]  /*3bc0*/  LEA R6, P4, R108, R118, 0x1 ;  /* 0x000000766c067211 */ /* 0x000fc800078808ff */
[----:B------:R-:W-:Y:S01]  /*3bd0*/  LEA.HI.X R7, R108, R119, R7, 0x1, P4 ;  /* 0x000000776c077211 */ /* 0x000fe200020f0c07 */
[----:B--2---:R-:W-:-:S05]  /*3be0*/  HADD2.F32 R11, -RZ, R5.H0_H0 ;  /* 0x20000005ff0b7230 */ /* 0x004fca0000004100 */
[----:B------:R-:W-:-:S04]  /*3bf0*/  FMUL R11, R11, R104 ;  /* 0x000000680b0b7220 */ /* 0x000fc80000400000 */
[----:B------:R-:W-:-:S05]  /*3c00*/  FFMA R11, R88, R23, R11 ;  /* 0x00000017580b7223 */ /* 0x000fca000000000b */
[----:B------:R-:W-:-:S05]  /*3c10*/  F2FP.F16.F32.PACK_AB R11, RZ, R11 ;  /* 0x0000000bff0b723e */ /* 0x000fca00000000ff */
[----:B------:R0:W-:Y:S02]  /*3c20*/  @P2 STG.E.U16 desc[UR36][R12.64], R11 ;  /* 0x0000000b0c002986 */ /* 0x0001e4000c101524 */
[----:B0-----:R-:W-:Y:S01]  /*3c30*/  SHF.L.U64.HI R11, R116, 0x3, R117 ;  /* 0x00000003740b7819 */ /* 0x001fe20000010275 */
[----:B------:R-:W-:Y:S06]  /*3c40*/  @!P3 BRA `(.L_x_31) ;  /* 0x000000000004b947 */ /* 0x000fec0003800000 */
[----:B------:R0:W5:Y:S02]  /*3c50*/  LDG.E.LTC128B.U16 R5, desc[UR36][R6.64+0x2] ;  /* 0x0000022406057981 */ /* 0x000164000c1e1520 */
.L_x_31:
[----:B------:R-:W-:Y:S05]  /*3c60*/  BSYNC B1 ;  /* 0x0000000000017941 */ /* 0x000fea0003800000 */
.L_x_30:
[----:B-----5:R-:W-:Y:S01]  /*3c70*/  HADD2.F32 R107, -RZ, R5.H0_H0 ;  /* 0x20000005ff6b7230 */ /* 0x020fe20000004100 */
[----:B------:R-:W-:Y:S01]  /*3c80*/  ISETP.GT.AND P1, PT, R0, 0x8, P1 ;  /* 0x000000080000780c */ /* 0x000fe20000f24270 */
[----:B------:R-:W-:Y:S01]  /*3c90*/  IMAD.WIDE.U32 R10, R121, R116, R10 ;  /* 0x00000074790a7225 */ /* 0x000fe200078e000a */
[----:B------:R-:W-:-:S03]  /*3ca0*/  PRMT R88, R5, 0x7610, R88 ;  /* 0x0000761005587816 */ /* 0x000fc60000000058 */
[----:B------:R-:W-:Y:S01]  /*3cb0*/  FMUL R20, R107, R104 ;  /* 0x000000686b147220 */ /* 0x000fe20000400000 */
[----:B------:R-:W-:Y:S01]  /*3cc0*/  IMAD.IADD R115, R115, 0x1, R11 ;  /* 0x0000000173737824 */ /* 0x000fe200078e020b */
[----:B------:R-:W-:Y:S02]  /*3cd0*/  IADD3 R112, P2, R112, R10, RZ ;  /* 0x0000000a70707210 */ /* 0x000fe40007f5e0ff */
[----:B------:R-:W-:-:S03]  /*3ce0*/  FFMA R89, R89, R23, R20 ;  /* 0x0000001759597223 */ /* 0x000fc60000000014 */
[----:B------:R-:W-:Y:S01]  /*3cf0*/  IMAD.X R21, R115, 0x1, R21, P2 ;  /* 0x0000000173157824 */ /* 0x000fe200010e0615 */
[C---:B------:R-:W-:Y:S02]  /*3d00*/  LEA R20, P2, R112.reuse, R118, 0x1 ;  /* 0x0000007670147211 */ /* 0x040fe400078408ff */
[----:B------:R-:W-:Y:S02]  /*3d10*/  F2FP.F16.F32.PACK_AB R89, RZ, R89 ;  /* 0x00000059ff59723e */ /* 0x000fe400000000ff */
[----:B------:R-:W-:-:S03]  /*3d20*/  LEA.HI.X R21, R112, R119, R21, 0x1, P2 ;  /* 0x0000007770157211 */ /* 0x000fc600010f0c15 */
[----:B------:R1:W-:Y:S04]  /*3d30*/  @P3 STG.E.U16 desc[UR36][R12.64+0x2], R89 ;  /* 0x000002590c003986 */ /* 0x0003e8000c101524 */
[----:B------:R-:W2:Y:S01]  /*3d40*/  @P1 LDG.E.LTC128B.U16 R88, desc[UR36][R20.64] ;  /* 0x0000002414581981 */ /* 0x000ea2000c1e1520 */
[----:B------:R-:W-:Y:S01]  /*3d50*/  IADD3 R14, P2, R14, R10, RZ ;  /* 0x0000000a0e0e7210 */ /* 0x000fe20007f5e0ff */
[----:B------:R-:W-:Y:S01]  /*3d60*/  BSSY B1, `(.L_x_32) ;  /* 0x0000011000017945 */ /* 0x000fe20003800000 */
[----:B------:R-:W-:Y:S02]  /*3d70*/  SHF.L.U64.HI R11, R8, 0x4, R9 ;  /* 0x00000004080b7819 */ /* 0x000fe40000010209 */
[----:B------:R-:W-:Y:S01]  /*3d80*/  ISETP.GT.AND P0, PT, R0, 0x8, P0 ;  /* 0x000000080000780c */ /* 0x000fe20000704270 */
[----:B------:R-:W-:Y:S01]  /*3d90*/  IMAD.X R15, R15, 0x1, R115, P2 ;  /* 0x000000010f0f7824 */ /* 0x000fe200010e0673 */
[----:B------:R-:W-:Y:S01]  /*3da0*/  LEA R10, P2, R8, R12, 0x4 ;  /* 0x0000000c080a7211 */ /* 0x000fe200078420ff */
[----:B------:R-:W-:-:S04]  /*3db0*/  IMAD.WIDE.U32 R14, R105, R114, R14 ;  /* 0x00000072690e7225 */ /* 0x000fc800078e000e */
[----:B------:R-:W-:Y:S01]  /*3dc0*/  IMAD.X R11, R11, 0x1, R13, P2 ;  /* 0x000000010b0b7824 */ /* 0x000fe200010e060d */
[----:B------:R-:W-:Y:S01]  /*3dd0*/  LEA R8, P3, R14, R118, 0x1 ;  /* 0x000000760e087211 */ /* 0x000fe200078608ff */
[----:B------:R-:W-:-:S05]  /*3de0*/  IMAD.IADD R9, R111, 0x1, R15 ;  /* 0x000000016f097824 */ /* 0x000fca00078e020f */
[----:B------:R-:W-:Y:S01]  /*3df0*/  LEA.HI.X R9, R14, R119, R9, 0x1, P3 ;  /* 0x000000770e097211 */ /* 0x000fe200018f0c09 */
[----:B--2---:R-:W-:-:S05]  /*3e00*/  HADD2.F32 R5, -RZ, R88.H0_H0 ;  /* 0x20000058ff057230 */ /* 0x004fca0000004100 */
[----:B------:R-:W-:-:S04]  /*3e10*/  FMUL R5, R5, R104 ;  /* 0x0000006805057220 */ /* 0x000fc80000400000 */
[----:B------:R-:W-:-:S05]  /*3e20*/  FFMA R5, R90, R23, R5 ;  /* 0x000000175a057223 */ /* 0x000fca0000000005 */
[----:B------:R-:W-:-:S05]  /*3e30*/  F2FP.F16.F32.PACK_AB R5, RZ, R5 ;  /* 0x00000005ff05723e */ /* 0x000fca00000000ff */
[----:B------:R1:W-:Y:S01]  /*3e40*/  @P1 STG.E.U16 desc[UR36][R10.64], R5 ;  /* 0x000000050a001986 */ /* 0x0003e2000c101524 */
[----:B------:R-:W-:Y:S05]  /*3e50*/  @!P0 BRA `(.L_x_33) ;  /* 0x0000000000048947 */ /* 0x000fea0003800000 */
[----:B------:R2:W5:Y:S02]  /*3e60*/  LDG.E.LTC128B.U16 R88, desc[UR36][R8.64+0x2] ;  /* 0x0000022408587981 */ /* 0x000564000c1e1520 */
.L_x_33:
[----:B------:R-:W-:Y:S05]  /*3e70*/  BSYNC B1 ;  /* 0x0000000000017941 */ /* 0x000fea0003800000 */
.L_x_32:
[----:B-1---5:R-:W-:Y:S01]  /*3e80*/  HADD2.F32 R5, -RZ, R88.H0_H0 ;  /* 0x20000058ff057230 */ /* 0x022fe20000004100 */
[----:B------:R-:W-:Y:S01]  /*3e90*/  ISETP.GT.AND P1, PT, R3, 0x8, PT ;  /* 0x000000080300780c */ /* 0x000fe20003f24270 */
[----:B------:R-:W-:Y:S03]  /*3ea0*/  BSSY B1, `(.L_x_34) ;  /* 0x0000008000017945 */ /* 0x000fe60003800000 */
[----:B------:R-:W-:Y:S01]  /*3eb0*/  FMUL R14, R5, R104 ;  /* 0x00000068050e7220 */ /* 0x000fe20000400000 */
[----:B------:R-:W-:-:S03]  /*3ec0*/  ISETP.GT.AND P2, PT, R0, RZ, P1 ;  /* 0x000000ff0000720c */ /* 0x000fc60000f44270 */
[----:B------:R-:W-:-:S05]  /*3ed0*/  FFMA R14, R91, R23, R14 ;  /* 0x000000175b0e7223 */ /* 0x000fca000000000e */
[----:B------:R-:W-:-:S05]  /*3ee0*/  F2FP.F16.F32.PACK_AB R14, RZ, R14 ;  /* 0x0000000eff0e723e */ /* 0x000fca00000000ff */
[----:B------:R1:W-:Y:S01]  /*3ef0*/  @P0 STG.E.U16 desc[UR36][R10.64+0x2], R14 ;  /* 0x0000020e0a000986 */ /* 0x0003e2000c101524 */
[----:B------:R-:W-:Y:S05]  /*3f00*/  @!P2 BRA `(.L_x_35) ;  /* 0x000000000004a947 */ /* 0x000fea0003800000 */
[----:B------:R3:W5:Y:S02]  /*3f10*/  LDG.E.LTC128B.U16 R88, desc[UR36][R6.64+0x10] ;  /* 0x0000102406587981 */ /* 0x000764000c1e1520 */
.L_x_35:
[----:B------:R-:W-:Y:S05]  /*3f20*/  BSYNC B1 ;  /* 0x0000000000017941 */ /* 0x000fea0003800000 */
.L_x_34:
[----:B-----5:R-:W-:Y:S01]  /*3f30*/  HADD2.F32 R5, -RZ, R88.H0_H0 ;  /* 0x20000058ff057230 */ /* 0x020fe20000004100 */
        /* <DEDUP_REMOVED lines=9> */
.L_x_37:
[----:B------:R-:W-:Y:S05]  /*3fd0*/  BSYNC B1 ;  /* 0x0000000000017941 */ /* 0x000fea0003800000 */
.L_x_36:
[----:B----45:R-:W-:Y:S01]  /*3fe0*/  HADD2.F32 R5, -RZ, R88.H0_H0 ;  /* 0x20000058ff057230 */ /* 0x030fe20000004100 */
[----:B------:R-:W-:Y:S01]  /*3ff0*/  ISETP.GT.AND P1, PT, R0, 0x8, P1 ;  /* 0x000000080000780c */ /* 0x000fe20000f24270 */
[----:B------:R-:W-:Y:S03]  /*4000*/  BSSY B1, `(.L_x_38) ;  /* 0x0000007000017945 */ /* 0x000fe60003800000 */
[----:B-1----:R-:W-:-:S04]  /*4010*/  FMUL R14, R5, R104 ;  /* 0x00000068050e7220 */ /* 0x002fc80000400000 */
[----:B------:R-:W-:-:S05]  /*4020*/  FFMA R14, R93, R23, R14 ;  /* 0x000000175d0e7223 */ /* 0x000fca000000000e */
[----:B------:R-:W-:-:S05]  /*4030*/  F2FP.F16.F32.PACK_AB R14, RZ, R14 ;  /* 0x0000000eff0e723e */ /* 0x000fca00000000ff */
[----:B------:R1:W-:Y:S01]  /*4040*/  @P3 STG.E.U16 desc[UR36][R12.64+0x12], R14 ;  /* 0x0000120e0c003986 */ /* 0x0003e2000c101524 */
[----:B------:R-:W-:Y:S05]  /*4050*/  @!P1 BRA `(.L_x_39) ;  /* 0x0000000000049947 */ /* 0x000fea0003800000 */
[----:B------:R4:W5:Y:S02]  /*4060*/  LDG.E.LTC128B.U16 R88, desc[UR36][R8.64+0x10] ;  /* 0x0000102408587981 */ /* 0x000964000c1e1520 */
.L_x_39:
[----:B------:R-:W-:Y:S05]  /*4070*/  BSYNC B1 ;  /* 0x0000000000017941 */ /* 0x000fea0003800000 */
.L_x_38:
[----:B-----5:R-:W-:Y:S01]  /*4080*/  HADD2.F32 R5, -RZ, R88.H0_H0 ;  /* 0x20000058ff057230 */ /* 0x020fe20000004100 */
[----:B------:R-:W-:Y:S01]  /*4090*/  ISETP.GT.AND P0, PT, R0, 0x8, P0 ;  /* 0x000000080000780c */ /* 0x000fe20000704270 */
[----:B------:R-:W-:Y:S03]  /*40a0*/  BSSY B1, `(.L_x_40) ;  /* 0x0000007000017945 */ /* 0x000fe60003800000 */
[----:B------:R-:W-:-:S04]  /*40b0*/  FMUL R5, R5, R104 ;  /* 0x0000006805057220 */ /* 0x000fc80000400000 */
[----:B------:R-:W-:-:S05]  /*40c0*/  FFMA R5, R94, R23, R5 ;  /* 0x000000175e057223 */ /* 0x000fca0000000005 */
[----:B------:R-:W-:-:S05]  /*40d0*/  F2FP.F16.F32.PACK_AB R5, RZ, R5 ;  /* 0x00000005ff05723e */ /* 0x000fca00000000ff */
[----:B------:R0:W-:Y:S01]  /*40e0*/  @P1 STG.E.U16 desc[UR36][R10.64+0x10], R5 ;  /* 0x000010050a001986 */ /* 0x0001e2000c101524 */
[----:B------:R-:W-:Y:S05]  /*40f0*/  @!P0 BRA `(.L_x_41) ;  /* 0x0000000000048947 */ /* 0x000fea0003800000 */
[----:B------:R0:W5:Y:S02]  /*4100*/  LDG.E.LTC128B.U16 R88, desc[UR36][R8.64+0x12] ;  /* 0x0000122408587981 */ /* 0x000164000c1e1520 */
.L_x_41:
[----:B------:R-:W-:Y:S05]  /*4110*/  BSYNC B1 ;  /* 0x0000000000017941 */ /* 0x000fea0003800000 */
.L_x_40:
[----:B0----5:R-:W-:Y:S01]  /*4120*/  HADD2.F32 R5, -RZ, R88.H0_H0 ;  /* 0x20000058ff057230 */ /* 0x021fe20000004100 */
[----:B------:R-:W-:Y:S01]  /*4130*/  ISETP.GT.AND P1, PT, R3, 0x10, PT ;  /* 0x000000100300780c */ /* 0x000fe20003f24270 */
[----:B------:R-:W-:Y:S03]  /*4140*/  BSSY B1, `(.L_x_42) ;  /* 0x0000008000017945 */ /* 0x000fe60003800000 */
[----:B-1----:R-:W-:Y:S01]  /*4150*/  FMUL R14, R5, R104 ;  /* 0x00000068050e7220 */ /* 0x002fe20000400000 */
[----:B------:R-:W-:-:S03]  /*4160*/  ISETP.GT.AND P2, PT, R0, RZ, P1 ;  /* 0x000000ff0000720c */ /* 0x000fc60000f44270 */
[----:B------:R-:W-:-:S05]  /*4170*/  FFMA R14, R95, R23, R14 ;  /* 0x000000175f0e7223 */ /* 0x000fca000000000e */
[----:B------:R-:W-:-:S05]  /*4180*/  F2FP.F16.F32.PACK_AB R14, RZ, R14 ;  /* 0x0000000eff0e723e */ /* 0x000fca00000000ff */
[----:B------:R0:W-:Y:S01]  /*4190*/  @P0 STG.E.U16 desc[UR36][R10.64+0x12], R14 ;  /* 0x0000120e0a000986 */ /* 0x0001e2000c101524 */
[----:B------:R-:W-:Y:S05]  /*41a0*/  @!P2 BRA `(.L_x_43) ;  /* 0x000000000004a947 */ /* 0x000fea0003800000 */
[----:B------:R1:W5:Y:S02]  /*41b0*/  LDG.E.LTC128B.U16 R88, desc[UR36][R6.64+0x20] ;  /* 0x0000202406587981 */ /* 0x000364000c1e1520 */
.L_x_43:
[----:B------:R-:W-:Y:S05]  /*41c0*/  BSYNC B1 ;  /* 0x0000000000017941 */ /* 0x000fea0003800000 */
.L_x_42:
        /* <DEDUP_REMOVED lines=10> */
.L_x_45:
[----:B------:R-:W-:Y:S05]  /*4270*/  BSYNC B1 ;  /* 0x0000000000017941 */ /* 0x000fea0003800000 */
.L_x_44:
[----:B0----5:R-:W-:Y:S01]  /*4280*/  HADD2.F32 R5, -RZ, R88.H0_H0 ;  /* 0x20000058ff057230 */ /* 0x021fe20000004100 */
        /* <DEDUP_REMOVED lines=8> */
.L_x_47:
[----:B------:R-:W-:Y:S05]  /*4310*/  BSYNC B1 ;  /* 0x0000000000017941 */ /* 0x000fea0003800000 */
.L_x_46:
        /* <DEDUP_REMOVED lines=9> */
.L_x_49:
[----:B------:R-:W-:Y:S05]  /*43b0*/  BSYNC B1 ;  /* 0x0000000000017941 */ /* 0x000fea0003800000 */
.L_x_48:
[----:B0----5:R-:W-:Y:S01]  /*43c0*/  HADD2.F32 R5, -RZ, R88.H0_H0 ;  /* 0x20000058ff057230 */ /* 0x021fe20000004100 */
        /* <DEDUP_REMOVED lines=9> */
.L_x_51:
[----:B------:R-:W-:Y:S05]  /*4460*/  BSYNC B1 ;  /* 0x0000000000017941 */ /* 0x000fea0003800000 */
.L_x_50:
        /* <DEDUP_REMOVED lines=10> */
.L_x_53:
[----:B------:R-:W-:Y:S05]  /*4510*/  BSYNC B1 ;  /* 0x0000000000017941 */ /* 0x000fea0003800000 */
.L_x_52:
        /* <DEDUP_REMOVED lines=9> */
.L_x_55:
[----:B------:R-:W-:Y:S05]  /*45b0*/  BSYNC B1 ;  /* 0x0000000000017941 */ /* 0x000fea0003800000 */
.L_x_54:
        /* <DEDUP_REMOVED lines=9> */
.L_x_57:
[----:B------:R-:W-:Y:S05]  /*4650*/  BSYNC B1 ;  /* 0x0000000000017941 */ /* 0x000fea0003800000 */
.L_x_56:
        /* <DEDUP_REMOVED lines=10> */
.L_x_59:
[----:B------:R-:W-:Y:S05]  /*4700*/  BSYNC B1 ;  /* 0x0000000000017941 */ /* 0x000fea0003800000 */
.L_x_58:
        /* <DEDUP_REMOVED lines=10> */
.L_x_61:
[----:B------:R-:W-:Y:S05]  /*47b0*/  BSYNC B1 ;  /* 0x0000000000017941 */ /* 0x000fea0003800000 */
.L_x_60:
        /* <DEDUP_REMOVED lines=9> */
.L_x_63:
[----:B------:R-:W-:Y:S05]  /*4850*/  BSYNC B1 ;  /* 0x0000000000017941 */ /* 0x000fea0003800000 */
.L_x_62:
        /* <DEDUP_REMOVED lines=9> */
.L_x_65:
[----:B------:R-:W-:Y:S05]  /*48f0*/  BSYNC B1 ;  /* 0x0000000000017941 */ /* 0x000fea0003800000 */
.L_x_64:
        /* <DEDUP_REMOVED lines=10> */
.L_x_67:
[----:B------:R-:W-:Y:S05]  /*49a0*/  BSYNC B1 ;  /* 0x0000000000017941 */ /* 0x000fea0003800000 */
.L_x_66:
        /* <DEDUP_REMOVED lines=10> */
.L_x_69:
[----:B------:R-:W-:Y:S05]  /*4a50*/  BSYNC B1 ;  /* 0x0000000000017941 */ /* 0x000fea0003800000 */
.L_x_68:
        /* <DEDUP_REMOVED lines=9> */
.L_x_71:
[----:B------:R-:W-:Y:S05]  /*4af0*/  BSYNC B1 ;  /* 0x0000000000017941 */ /* 0x000fea0003800000 */
.L_x_70:
        /* <DEDUP_REMOVED lines=9> */
.L_x_73:
[----:B------:R-:W-:Y:S05]  /*4b90*/  BSYNC B1 ;  /* 0x0000000000017941 */ /* 0x000fea0003800000 */
.L_x_72:
        /* <DEDUP_REMOVED lines=10> */
.L_x_75:
[----:B------:R-:W-:Y:S05]  /*4c40*/  BSYNC B1 ;  /* 0x0000000000017941 */ /* 0x000fea0003800000 */
.L_x_74:
        /* <DEDUP_REMOVED lines=10> */
.L_x_77:
[----:B------:R-:W-:Y:S05]  /*4cf0*/  BSYNC B1 ;  /* 0x0000000000017941 */ /* 0x000fea0003800000 */
.L_x_76:
        /* <DEDUP_REMOVED lines=9> */
.L_x_79:
[----:B------:R-:W-:Y:S05]  /*4d90*/  BSYNC B1 ;  /* 0x0000000000017941 */ /* 0x000fea0003800000 */
.L_x_78:
        /* <DEDUP_REMOVED lines=9> */
.L_x_81:
[----:B------:R-:W-:Y:S05]  /*4e30*/  BSYNC B1 ;  /* 0x0000000000017941 */ /* 0x000fea0003800000 */
.L_x_80:
        /* <DEDUP_REMOVED lines=10> */
.L_x_83:
[----:B------:R-:W-:Y:S05]  /*4ee0*/  BSYNC B1 ;  /* 0x0000000000017941 */ /* 0x000fea0003800000 */
.L_x_82:
        /* <DEDUP_REMOVED lines=10> */
.L_x_85:
[----:B------:R-:W-:Y:S05]  /*4f90*/  BSYNC B1 ;  /* 0x0000000000017941 */ /* 0x000fea0003800000 */
.L_x_84:
        /* <DEDUP_REMOVED lines=9> */
.L_x_87:
[----:B------:R-:W-:Y:S05]  /*5030*/  BSYNC B1 ;  /* 0x0000000000017941 */ /* 0x000fea0003800000 */
.L_x_86:
        /* <DEDUP_REMOVED lines=9> */
.L_x_89:
[----:B------:R-:W-:Y:S05]  /*50d0*/  BSYNC B1 ;  /* 0x0000000000017941 */ /* 0x000fea0003800000 */
.L_x_88:
        /* <DEDUP_REMOVED lines=10> */
.L_x_91:
[----:B------:R-:W-:Y:S05]  /*5180*/  BSYNC B1 ;  /* 0x0000000000017941 */ /* 0x000fea0003800000 */
.L_x_90:
        /* <DEDUP_REMOVED lines=10> */
.L_x_93:
[----:B------:R-:W-:Y:S05]  /*5230*/  BSYNC B1 ;  /* 0x0000000000017941 */ /* 0x000fea0003800000 */
.L_x_92:
        /* <DEDUP_REMOVED lines=9> */
.L_x_95:
[----:B------:R-:W-:Y:S05]  /*52d0*/  BSYNC B1 ;  /* 0x0000000000017941 */ /* 0x000fea0003800000 */
.L_x_94:
        /* <DEDUP_REMOVED lines=9> */
.L_x_97:
[----:B------:R-:W-:Y:S05]  /*5370*/  BSYNC B1 ;  /* 0x0000000000017941 */ /* 0x000fea0003800000 */
.L_x_96:
        /* <DEDUP_REMOVED lines=10> */
.L_x_99:
[----:B------:R-:W-:Y:S05]  /*5420*/  BSYNC B1 ;  /* 0x0000000000017941 */ /* 0x000fea0003800000 */
.L_x_98:
        /* <DEDUP_REMOVED lines=10> */
.L_x_101:
[----:B------:R-:W-:Y:S05]  /*54d0*/  BSYNC B1 ;  /* 0x0000000000017941 */ /* 0x000fea0003800000 */
.L_x_100:
        /* <DEDUP_REMOVED lines=9> */
.L_x_103:
[----:B------:R-:W-:Y:S05]  /*5570*/  BSYNC B1 ;  /* 0x0000000000017941 */ /* 0x000fea0003800000 */
.L_x_102:
        /* <DEDUP_REMOVED lines=9> */
.L_x_105:
[----:B------:R-:W-:Y:S05]  /*5610*/  BSYNC B1 ;  /* 0x0000000000017941 */ /* 0x000fea0003800000 */
.L_x_104:
        /* <DEDUP_REMOVED lines=10> */
.L_x_107:
[----:B------:R-:W-:Y:S05]  /*56c0*/  BSYNC B1 ;  /* 0x0000000000017941 */ /* 0x000fea0003800000 */
.L_x_106:
        /* <DEDUP_REMOVED lines=10> */
.L_x_109:
[----:B------:R-:W-:Y:S05]  /*5770*/  BSYNC B1 ;  /* 0x0000000000017941 */ /* 0x000fea0003800000 */
.L_x_108:
        /* <DEDUP_REMOVED lines=9> */
.L_x_111:
[----:B------:R-:W-:Y:S05]  /*5810*/  BSYNC B1 ;  /* 0x0000000000017941 */ /* 0x000fea0003800000 */
.L_x_110:
        /* <DEDUP_REMOVED lines=9> */
.L_x_113:
[----:B------:R-:W-:Y:S05]  /*58b0*/  BSYNC B1 ;  /* 0x0000000000017941 */ /* 0x000fea0003800000 */
.L_x_112:
        /* <DEDUP_REMOVED lines=10> */
.L_x_115:
[----:B------:R-:W-:Y:S05]  /*5960*/  BSYNC B1 ;  /* 0x0000000000017941 */ /* 0x000fea0003800000 */
.L_x_114:
        /* <DEDUP_REMOVED lines=10> */
.L_x_117:
[----:B------:R-:W-:Y:S05]  /*5a10*/  BSYNC B1 ;  /* 0x0000000000017941 */ /* 0x000fea0003800000 */
.L_x_116:
        /* <DEDUP_REMOVED lines=9> */
.L_x_119:
[----:B------:R-:W-:Y:S05]  /*5ab0*/  BSYNC B1 ;  /* 0x0000000000017941 */ /* 0x000fea0003800000 */
.L_x_118:
        /* <DEDUP_REMOVED lines=9> */
.L_x_121:
[----:B------:R-:W-:Y:S05]  /*5b50*/  BSYNC B1 ;  /* 0x0000000000017941 */ /* 0x000fea0003800000 */
.L_x_120:
        /* <DEDUP_REMOVED lines=10> */
.L_x_123:
[----:B------:R-:W-:Y:S05]  /*5c00*/  BSYNC B1 ;  /* 0x0000000000017941 */ /* 0x000fea0003800000 */
.L_x_122:
        /* <DEDUP_REMOVED lines=10> */
.L_x_125:
[----:B------:R-:W-:Y:S05]  /*5cb0*/  BSYNC B1 ;  /* 0x0000000000017941 */ /* 0x000fea0003800000 */
.L_x_124:
        /* <DEDUP_REMOVED lines=9> */
.L_x_127:
[----:B------:R-:W-:Y:S05]  /*5d50*/  BSYNC B1 ;  /* 0x0000000000017941 */ /* 0x000fea0003800000 */
.L_x_126:
        /* <DEDUP_REMOVED lines=9> */
.L_x_129:
[----:B------:R-:W-:Y:S05]  /*5df0*/  BSYNC B1 ;  /* 0x0000000000017941 */ /* 0x000fea0003800000 */
.L_x_128:
        /* <DEDUP_REMOVED lines=10> */
.L_x_131:
[----:B------:R-:W-:Y:S05]  /*5ea0*/  BSYNC B1 ;  /* 0x0000000000017941 */ /* 0x000fea0003800000 */
.L_x_130:
        /* <DEDUP_REMOVED lines=10> */
.L_x_133:
[----:B------:R-:W-:Y:S05]  /*5f50*/  BSYNC B1 ;  /* 0x0000000000017941 */ /* 0x000fea0003800000 */
.L_x_132:
        /* <DEDUP_REMOVED lines=9> */
.L_x_135:
[----:B------:R-:W-:Y:S05]  /*5ff0*/  BSYNC B1 ;  /* 0x0000000000017941 */ /* 0x000fea0003800000 */
.L_x_134:
        /* <DEDUP_REMOVED lines=9> */
.L_x_137:
[----:B------:R-:W-:Y:S05]  /*6090*/  BSYNC B1 ;  /* 0x0000000000017941 */ /* 0x000fea0003800000 */
.L_x_136:
        /* <DEDUP_REMOVED lines=10> */
.L_x_139:
[----:B------:R-:W-:Y:S05]  /*6140*/  BSYNC B1 ;  /* 0x0000000000017941 */ /* 0x000fea0003800000 */
.L_x_138:
        /* <DEDUP_REMOVED lines=10> */
.L_x_141:
[----:B------:R-:W-:Y:S05]  /*61f0*/  BSYNC B1 ;  /* 0x0000000000017941 */ /* 0x000fea0003800000 */
.L_x_140:
        /* <DEDUP_REMOVED lines=9> */
.L_x_143:
[----:B------:R-:W-:Y:S05]  /*6290*/  BSYNC B1 ;  /* 0x0000000000017941 */ /* 0x000fea0003800000 */
.L_x_142:
        /* <DEDUP_REMOVED lines=9> */
.L_x_145:
[----:B------:R-:W-:Y:S05]  /*6330*/  BSYNC B1 ;  /* 0x0000000000017941 */ /* 0x000fea0003800000 */
.L_x_144:
        /* <DEDUP_REMOVED lines=10> */
.L_x_147:
[----:B------:R-:W-:Y:S05]  /*63e0*/  BSYNC B1 ;  /* 0x0000000000017941 */ /* 0x000fea0003800000 */
.L_x_146:
        /* <DEDUP_REMOVED lines=10> */
.L_x_149:
[----:B------:R-:W-:Y:S05]  /*6490*/  BSYNC B1 ;  /* 0x0000000000017941 */ /* 0x000fea0003800000 */
.L_x_148:
        /* <DEDUP_REMOVED lines=9> */
.L_x_151:
[----:B------:R-:W-:Y:S05]  /*6530*/  BSYNC B1 ;  /* 0x0000000000017941 */ /* 0x000fea0003800000 */
.L_x_150:
        /* <DEDUP_REMOVED lines=9> */
.L_x_153:
[----:B------:R-:W-:Y:S05]  /*65d0*/  BSYNC B1 ;  /* 0x0000000000017941 */ /* 0x000fea0003800000 */
.L_x_152:
        /* <DEDUP_REMOVED lines=10> */
.L_x_155:
[----:B------:R-:W-:Y:S05]  /*6680*/  BSYNC B1 ;  /* 0x0000000000017941 */ /* 0x000fea0003800000 */
.L_x_154:
        /* <DEDUP_REMOVED lines=10> */
.L_x_157:
[----:B------:R-:W-:Y:S05]  /*6730*/  BSYNC B1 ;  /* 0x0000000000017941 */ /* 0x000fea0003800000 */
.L_x_156:
        /* <DEDUP_REMOVED lines=9> */
.L_x_159:
[----:B------:R-:W-:Y:S05]  /*67d0*/  BSYNC B1 ;  /* 0x0000000000017941 */ /* 0x000fea0003800000 */
.L_x_158:
        /* <DEDUP_REMOVED lines=9> */
.L_x_161:
[----:B------:R-:W-:Y:S05]  /*6870*/  BSYNC B1 ;  /* 0x0000000000017941 */ /* 0x000fea0003800000 */
.L_x_160:
        /* <DEDUP_REMOVED lines=10> */
.L_x_163:
[----:B------:R-:W-:Y:S05]  /*6920*/  BSYNC B1 ;  /* 0x0000000000017941 */ /* 0x000fea0003800000 */
.L_x_162:
        /* <DEDUP_REMOVED lines=10> */
.L_x_165:
[----:B------:R-:W-:Y:S05]  /*69d0*/  BSYNC B1 ;  /* 0x0000000000017941 */ /* 0x000fea0003800000 */
.L_x_164:
        /* <DEDUP_REMOVED lines=9> */
.L_x_167:
[----:B------:R-:W-:Y:S05]  /*6a70*/  BSYNC B1 ;  /* 0x0000000000017941 */ /* 0x000fea0003800000 */
.L_x_166:
        /* <DEDUP_REMOVED lines=9> */
.L_x_169:
[----:B------:R-:W-:Y:S05]  /*6b10*/  BSYNC B1 ;  /* 0x0000000000017941 */ /* 0x000fea0003800000 */
.L_x_168:
        /* <DEDUP_REMOVED lines=10> */
.L_x_171:
[----:B------:R-:W-:Y:S05]  /*6bc0*/  BSYNC B1 ;  /* 0x0000000000017941 */ /* 0x000fea0003800000 */
.L_x_170:
        /* <DEDUP_REMOVED lines=10> */
.L_x_173:
[----:B------:R-:W-:Y:S05]  /*6c70*/  BSYNC B1 ;  /* 0x0000000000017941 */ /* 0x000fea0003800000 */
.L_x_172:
        /* <DEDUP_REMOVED lines=9> */
.L_x_175:
[----:B------:R-:W-:Y:S05]  /*6d10*/  BSYNC B1 ;  /* 0x0000000000017941 */ /* 0x000fea0003800000 */
.L_x_174:
        /* <DEDUP_REMOVED lines=9> */
.L_x_177:
[----:B------:R-:W-:Y:S05]  /*6db0*/  BSYNC B1 ;  /* 0x0000000000017941 */ /* 0x000fea0003800000 */
.L_x_176:
        /* <DEDUP_REMOVED lines=10> */
.L_x_179:
[----:B------:R-:W-:Y:S05]  /*6e60*/  BSYNC B1 ;  /* 0x0000000000017941 */ /* 0x000fea0003800000 */
.L_x_178:
        /* <DEDUP_REMOVED lines=10> */
.L_x_181:
[----:B------:R-:W-:Y:S05]  /*6f10*/  BSYNC B1 ;  /* 0x0000000000017941 */ /* 0x000fea0003800000 */
.L_x_180:
[----:B-----5:R-:W-:Y:S01]  /*6f20*/  HADD2.F32 R3, -RZ, R88.H0_H0 ;  /* 0x20000058ff037230 */ /* 0x020fe20000004100 */
[----:B------:R-:W-:Y:S01]  /*6f30*/  ISETP.GT.AND P1, PT, R0, 0x8, P1 ;  /* 0x000000080000780c */ /* 0x000fe20000f24270 */
[----:B------:R-:W-:Y:S03]  /*6f40*/  BSSY B1, `(.L_x_182) ;  /* 0x0000007000017945 */ /* 0x000fe60003800000 */
[----:B01-3--:R-:W-:-:S04]  /*6f50*/  FMUL R6, R3, R104 ;  /* 0x0000006803067220 */ /* 0x00bfc80000400000 */
[----:B------:R-:W-:-:S05]  /*6f60*/  FFMA R6, R37, R23, R6 ;  /* 0x0000001725067223 */ /* 0x000fca0000000006 */
[----:B------:R-:W-:-:S05]  /*6f70*/  F2FP.F16.F32.PACK_AB R6, RZ, R6 ;  /* 0x00000006ff06723e */ /* 0x000fca00000000ff */
[----:B------:R0:W-:Y:S01]  /*6f80*/  @P3 STG.E.U16 desc[UR36][R12.64+0x132], R6 ;  /* 0x000132060c003986 */ /* 0x0001e2000c101524 */
[----:B------:R-:W-:Y:S05]  /*6f90*/  @!P1 BRA `(.L_x_183) ;  /* 0x0000000000049947 */ /* 0x000fea0003800000 */
[----:B------:R1:W5:Y:S02]  /*6fa0*/  LDG.E.LTC128B.U16 R88, desc[UR36][R8.64+0x130] ;  /* 0x0001302408587981 */ /* 0x000364000c1e1520 */
.L_x_183:
[----:B------:R-:W-:Y:S05]  /*6fb0*/  BSYNC B1 ;  /* 0x0000000000017941 */ /* 0x000fea0003800000 */
.L_x_182:
[----:B-----5:R-:W-:Y:S01]  /*6fc0*/  HADD2.F32 R3, -RZ, R88.H0_H0 ;  /* 0x20000058ff037230 */ /* 0x020fe20000004100 */
[----:B------:R-:W-:Y:S01]  /*6fd0*/  ISETP.GT.AND P0, PT, R0, 0x8, P0 ;  /* 0x000000080000780c */ /* 0x000fe20000704270 */
[----:B0-----:R-:W-:Y:S01]  /*6fe0*/  @P1 IMAD.MOV.U32 R6, RZ, RZ, R10 ;  /* 0x000000ffff061224 */ /* 0x001fe200078e000a */
[----:B------:R-:W-:Y:S01]  /*6ff0*/  BSSY B1, `(.L_x_184) ;  /* 0x0000008000017945 */ /* 0x000fe20003800000 */
[----:B------:R-:W-:Y:S02]  /*7000*/  @P1 IMAD.MOV.U32 R7, RZ, RZ, R11 ;  /* 0x000000ffff071224 */ /* 0x000fe400078e000b */
[----:B------:R-:W-:-:S04]  /*7010*/  FMUL R3, R3, R104 ;  /* 0x0000006803037220 */ /* 0x000fc80000400000 */
[----:B------:R-:W-:-:S05]  /*7020*/  FFMA R3, R38, R23, R3 ;  /* 0x0000001726037223 */ /* 0x000fca0000000003 */
[----:B------:R-:W-:-:S05]  /*7030*/  F2FP.F16.F32.PACK_AB R3, RZ, R3 ;  /* 0x00000003ff03723e */ /* 0x000fca00000000ff */
[----:B------:R0:W-:Y:S01]  /*7040*/  @P1 STG.E.U16 desc[UR36][R6.64+0x130], R3 ;  /* 0x0001300306001986 */ /* 0x0001e2000c101524 */
[----:B------:R-:W-:Y:S05]  /*7050*/  @!P0 BRA `(.L_x_185) ;  /* 0x0000000000048947 */ /* 0x000fea0003800000 */
[----:B------:R3:W5:Y:S02]  /*7060*/  LDG.E.LTC128B.U16 R88, desc[UR36][R8.64+0x132] ;  /* 0x0001322408587981 */ /* 0x000764000c1e1520 */
.L_x_185:
[----:B------:R-:W-:Y:S05]  /*7070*/  BSYNC B1 ;  /* 0x0000000000017941 */ /* 0x000fea0003800000 */
.L_x_184:
[----:B------:R-:W-:Y:S05]  /*7080*/  @!P0 BRA `(.L_x_186) ;  /* 0x0000001400d08947 */ /* 0x000fea0003800000 */
[----:B0----5:R-:W-:-:S05]  /*7090*/  HADD2.F32 R3, -RZ, R88.H0_H0 ;  /* 0x20000058ff037230 */ /* 0x021fca0000004100 */
[----:B------:R-:W-:-:S04]  /*70a0*/  FMUL R0, R3, R104 ;  /* 0x0000006803007220 */ /* 0x000fc80000400000 */
[----:B------:R-:W-:-:S05]  /*70b0*/  FFMA R0, R39, R23, R0 ;  /* 0x0000001727007223 */ /* 0x000fca0000000000 */
[----:B------:R-:W-:-:S05]  /*70c0*/  F2FP.F16.F32.PACK_AB R0, RZ, R0 ;  /* 0x00000000ff00723e */ /* 0x000fca00000000ff */
[----:B------:R0:W-:Y:S01]  /*70d0*/  STG.E.U16 desc[UR36][R10.64+0x132], R0 ;  /* 0x000132000a007986 */ /* 0x0001e2000c101524 */
[----:B------:R-:W-:Y:S05]  /*70e0*/  BRA `(.L_x_186) ;  /* 0x0000001400b87947 */ /* 0x000fea0003800000 */
.L_x_29:
[----:B------:R-:W-:Y:S01]  /*70f0*/  ULDC.64 UR4, c[0x0][0x5c0] ;  /* 0x0001700000047ab9 */ /* 0x000fe20000000a00 */
[----:B------:R-:W-:Y:S01]  /*7100*/  ISETP.GT.AND P3, PT, R3, 0x1, PT ;  /* 0x000000010300780c */ /* 0x000fe20003f64270 */
[-C--:B------:R-:W-:Y:S01]  /*7110*/  FMUL R88, R88, R23.reuse ;  /* 0x0000001758587220 */ /* 0x080fe20000400000 */
[----:B------:R-:W-:Y:S01]  /*7120*/  LEA R6, P0, R10, UR4, 0x1 ;  /* 0x000000040a067c11 */ /* 0x000fe2000f8008ff */
[-C--:B------:R-:W-:Y:S01]  /*7130*/  FMUL R89, R89, R23.reuse ;  /* 0x0000001759597220 */ /* 0x080fe20000400000 */
[----:B------:R-:W-:Y:S01]  /*7140*/  SHF.L.U64.HI R9, R8, 0x4, R9 ;  /* 0x0000000408097819 */ /* 0x000fe20000010209 */
[-C--:B------:R-:W-:Y:S01]  /*7150*/  FMUL R90, R90, R23.reuse ;  /* 0x000000175a5a7220 */ /* 0x080fe20000400000 */
[----:B------:R-:W-:Y:S01]  /*7160*/  LEA.HI.X R7, R10, UR5, R123, 0x1, P0 ;  /* 0x000000050a077c11 */ /* 0x000fe200080f0c7b */
[-C--:B------:R-:W-:Y:S01]  /*7170*/  FMUL R91, R91, R23.reuse ;  /* 0x000000175b5b7220 */ /* 0x080fe20000400000 */
[----:B------:R-:W-:Y:S01]  /*7180*/  ISETP.GT.AND P0, PT, R0, RZ, P3 ;  /* 0x000000ff0000720c */ /* 0x000fe20001f04270 */
[-C--:B------:R-:W-:Y:S01]  /*7190*/  FMUL R92, R92, R23.reuse ;  /* 0x000000175c5c7220 */ /* 0x080fe20000400000 */
[----:B------:R-:W-:Y:S01]  /*71a0*/  F2FP.F16.F32.PACK_AB R88, RZ, R88 ;  /* 0x00000058ff58723e */ /* 0x000fe200000000ff */
[----:B------:R-:W-:Y:S01]  /*71b0*/  FMUL R93, R93, R23 ;  /* 0x000000175d5d7220 */ /* 0x000fe20000400000 */
[----:B------:R-:W-:Y:S01]  /*71c0*/  F2FP.F16.F32.PACK_AB R89, RZ, R89 ;  /* 0x00000059ff59723e */ /* 0x000fe200000000ff */
[-C--:B------:R-:W-:Y:S01]  /*71d0*/  FMUL R94, R94, R23.reuse ;  /* 0x000000175e5e7220 */ /* 0x080fe20000400000 */
[----:B------:R-:W-:Y:S01]  /*71e0*/  ISETP.GT.AND P1, PT, R0, 0x8, P1 ;  /* 0x000000080000780c */ /* 0x000fe20000f24270 */
[----:B------:R-:W-:Y:S01]  /*71f0*/  @P2 STG.E.U16 desc[UR36][R6.64], R88 ;  /* 0x0000005806002986 */ /* 0x000fe2000c101524 */
[----:B------:R-:W-:Y:S01]  /*7200*/  LEA R8, P4, R8, R6, 0x4 ;  /* 0x0000000608087211 */ /* 0x000fe200078820ff */
[-C--:B------:R-:W-:Y:S01]  /*7210*/  FMUL R95, R95, R23.reuse ;  /* 0x000000175f5f7220 */ /* 0x080fe20000400000 */
[C---:B------:R-:W-:Y:S01]  /*7220*/  ISETP.GT.AND P2, PT, R3.reuse, 0x8, PT ;  /* 0x000000080300780c */ /* 0x040fe20003f44270 */
[-C--:B------:R-:W-:Y:S01]  /*7230*/  FMUL R96, R96, R23.reuse ;  /* 0x0000001760607220 */ /* 0x080fe20000400000 */
[C---:B------:R-:W-:Y:S01]  /*7240*/  ISETP.GT.AND P3, PT, R0.reuse, 0x8, P3 ;  /* 0x000000080000780c */ /* 0x040fe20001f64270 */
[----:B------:R-:W-:Y:S01]  /*7250*/  @P0 STG.E.U16 desc[UR36][R6.64+0x2], R89 ;  /* 0x0000025906000986 */ /* 0x000fe2000c101524 */
[----:B------:R-:W-:Y:S01]  /*7260*/  ISETP.GT.AND P0, PT, R3, 0x9, PT ;  /* 0x000000090300780c */ /* 0x000fe20003f04270 */
[----:B------:R-:W-:Y:S01]  /*7270*/  IMAD.X R9, R9, 0x1, R7, P4 ;  /* 0x0000000109097824 */ /* 0x000fe200020e0607 */
[C---:B------:R-:W-:Y:S01]  /*7280*/  ISETP.GT.AND P5, PT, R0.reuse, RZ, P2 ;  /* 0x000000ff0000720c */ /* 0x040fe200017a4270 */
[-C--:B------:R-:W-:Y:S01]  /*7290*/  FMUL R97, R97, R23.reuse ;  /* 0x0000001761617220 */ /* 0x080fe20000400000 */
[----:B------:R-:W-:Y:S01]  /*72a0*/  ISETP.GT.AND P4, PT, R0, RZ, P0 ;  /* 0x000000ff0000720c */ /* 0x000fe20000784270 */
[-C--:B------:R-:W-:Y:S01]  /*72b0*/  FMUL R98, R98, R23.reuse ;  /* 0x0000001762627220 */ /* 0x080fe20000400000 */
[----:B------:R-:W-:Y:S01]  /*72c0*/  F2FP.F16.F32.PACK_AB R90, RZ, R90 ;  /* 0x0000005aff5a723e */ /* 0x000fe200000000ff */
[----:B------:R-:W-:Y:S01]  /*72d0*/  FMUL R99, R99, R23 ;  /* 0x0000001763637220 */ /* 0x000fe20000400000 */
[----:B------:R-:W-:Y:S01]  /*72e0*/  F2FP.F16.F32.PACK_AB R91, RZ, R91 ;  /* 0x0000005bff5b723e */ /* 0x000fe200000000ff */
[----:B------:R-:W-:Y:S01]  /*72f0*/  FMUL R100, R100, R23 ;  /* 0x0000001764647220 */ /* 0x000fe20000400000 */
[----:B------:R-:W-:Y:S01]  /*7300*/  F2FP.F16.F32.PACK_AB R92, RZ, R92 ;  /* 0x0000005cff5c723e */ /* 0x000fe200000000ff */
[----:B------:R-:W-:Y:S01]  /*7310*/  @P1 STG.E.U16 desc[UR36][R8.64], R90 ;  /* 0x0000005a08001986 */ /* 0x000fe2000c101524 */
[----:B------:R-:W-:Y:S01]  /*7320*/  F2FP.F16.F32.PACK_AB R93, RZ, R93 ;  /* 0x0000005dff5d723e */ /* 0x000fe200000000ff */
[-C--:B------:R-:W-:Y:S01]  /*7330*/  FMUL R101, R101, R23.reuse ;  /* 0x0000001765657220 */ /* 0x080fe20000400000 */
[----:B------:R-:W-:Y:S01]  /*7340*/  ISETP.GT.AND P2, PT, R0, 0x8, P2 ;  /* 0x000000080000780c */ /* 0x000fe20001744270 */
[----:B------:R-:W-:Y:S01]  /*7350*/  @P3 STG.E.U16 desc[UR36][R8.64+0x2], R91 ;  /* 0x0000025b08003986 */ /* 0x000fe2000c101524 */
[C---:B------:R-:W-:Y:S01]  /*7360*/  ISETP.GT.AND P1, PT, R3.reuse, 0x10, PT ;  /* 0x000000100300780c */ /* 0x040fe20003f24270 */
[-C--:B------:R-:W-:Y:S01]  /*7370*/  FMUL R102, R102, R23.reuse ;  /* 0x0000001766667220 */ /* 0x080fe20000400000 */
[C---:B------:R-:W-:Y:S01]  /*7380*/  ISETP.GT.AND P3, PT, R0.reuse, 0x8, P0 ;  /* 0x000000080000780c */ /* 0x040fe20000764270 */
[----:B------:R-:W-:Y:S01]  /*7390*/  @P5 STG.E.U16 desc[UR36][R6.64+0x10], R92 ;  /* 0x0000105c06005986 */ /* 0x000fe2000c101524 */
[----:B------:R-:W-:Y:S01]  /*73a0*/  ISETP.GT.AND P0, PT, R3, 0x11, PT ;  /* 0x000000110300780c */ /* 0x000fe20003f04270 */
[-C--:B------:R-:W-:Y:S01]  /*73b0*/  FMUL R103, R103, R23.reuse ;  /* 0x0000001767677220 */ /* 0x080fe20000400000 */
[C---:B------:R-:W-:Y:S01]  /*73c0*/  ISETP.GT.AND P5, PT, R0.reuse, RZ, P1 ;  /* 0x000000ff0000720c */ /* 0x040fe20000fa4270 */
[----:B------:R-:W-:Y:S01]  /*73d0*/  @P4 STG.E.U16 desc[UR36][R6.64+0x12], R93 ;  /* 0x0000125d06004986 */ /* 0x000fe2000c101524 */
        /* <DEDUP_REMOVED lines=209> */
[----:B------:R-:W-:Y:S01]  /*80f0*/  FMUL R39, R39, R23 ;  /* 0x0000001727277220 */ /* 0x000fe20000400000 */
[----:B------:R-:W-:Y:S01]  /*8100*/  ISETP.GT.AND P1, PT, R0, 0x8, P2 ;  /* 0x000000080000780c */ /* 0x000fe20001724270 */
[----:B------:R-:W-:Y:S01]  /*8110*/  @P3 STG.E.U16 desc[UR36][R8.64+0xb2], R71 ;  /* 0x0000b24708003986 */ /* 0x000fe2000c101524 */
[----:B------:R-:W-:-:S02]  /*8120*/  ISETP.GT.AND P2, PT, R3, 0x68, PT ;  /* 0x000000680300780c */ /* 0x000fc40003f44270 */
[C---:B------:R-:W-:Y:S01]  /*8130*/  ISETP.GT.AND P3, PT, R0.reuse, 0x8, P0 ;  /* 0x000000080000780c */ /* 0x040fe20000764270 */
[----:B------:R-:W-:Y:S01]  /*8140*/  @P5 STG.E.U16 desc[UR36][R6.64+0xc0], R40 ;  /* 0x0000c02806005986 */ /* 0x000fe2000c101524 */
[----:B------:R-:W-:Y:S02]  /*8150*/  ISETP.GT.AND P0, PT, R3, 0x69, PT ;  /* 0x000000690300780c */ /* 0x000fe40003f04270 */
[C---:B------:R-:W-:Y:S01]  /*8160*/  ISETP.GT.AND P5, PT, R0.reuse, RZ, P2 ;  /* 0x000000ff0000720c */ /* 0x040fe200017a4270 */
[----:B------:R-:W-:Y:S01]  /*8170*/  @P4 STG.E.U16 desc[UR36][R6.64+0xc2], R41 ;  /* 0x0000c22906004986 */ /* 0x000fe2000c101524 */
[----:B------:R-:W-:Y:S02]  /*8180*/  ISETP.GT.AND P4, PT, R0, RZ, P0 ;  /* 0x000000ff0000720c */ /* 0x000fe40000784270 */
[----:B------:R-:W-:Y:S02]  /*8190*/  F2FP.F16.F32.PACK_AB R42, RZ, R42 ;  /* 0x0000002aff2a723e */ /* 0x000fe400000000ff */
[----:B------:R-:W-:-:S02]  /*81a0*/  F2FP.F16.F32.PACK_AB R43, RZ, R43 ;  /* 0x0000002bff2b723e */ /* 0x000fc400000000ff */
[----:B------:R-:W-:Y:S01]  /*81b0*/  F2FP.F16.F32.PACK_AB R44, RZ, R44 ;  /* 0x0000002cff2c723e */ /* 0x000fe200000000ff */
[----:B------:R-:W-:Y:S01]  /*81c0*/  @P1 STG.E.U16 desc[UR36][R8.64+0xc0], R42 ;  /* 0x0000c02a08001986 */ /* 0x000fe2000c101524 */
[----:B------:R-:W-:Y:S02]  /*81d0*/  F2FP.F16.F32.PACK_AB R45, RZ, R45 ;  /* 0x0000002dff2d723e */ /* 0x000fe400000000ff */
[C---:B------:R-:W-:Y:S01]  /*81e0*/  ISETP.GT.AND P1, PT, R0.reuse, 0x8, P2 ;  /* 0x000000080000780c */ /* 0x040fe20001724270 */
[----:B------:R-:W-:Y:S01]  /*81f0*/  @P3 STG.E.U16 desc[UR36][R8.64+0xc2], R43 ;  /* 0x0000c22b08003986 */ /* 0x000fe2000c101524 */
[C---:B------:R-:W-:Y:S02]  /*8200*/  ISETP.GT.AND P2, PT, R3.reuse, 0x70, PT ;  /* 0x000000700300780c */ /* 0x040fe40003f44270 */
[----:B------:R-:W-:Y:S01]  /*8210*/  ISETP.GT.AND P3, PT, R0, 0x8, P0 ;  /* 0x000000080000780c */ /* 0x000fe20000764270 */
[----:B------:R-:W-:Y:S01]  /*8220*/  @P5 STG.E.U16 desc[UR36][R6.64+0xd0], R44 ;  /* 0x0000d02c06005986 */ /* 0x000fe2000c101524 */
[----:B------:R-:W-:-:S02]  /*8230*/  ISETP.GT.AND P0, PT, R3, 0x71, PT ;  /* 0x000000710300780c */ /* 0x000fc40003f04270 */
[C---:B------:R-:W-:Y:S01]  /*8240*/  ISETP.GT.AND P5, PT, R0.reuse, RZ, P2 ;  /* 0x000000ff0000720c */ /* 0x040fe200017a4270 */
[----:B------:R-:W-:Y:S01]  /*8250*/  @P4 STG.E.U16 desc[UR36][R6.64+0xd2], R45 ;  /* 0x0000d22d06004986 */ /* 0x000fe2000c101524 */
[----:B------:R-:W-:Y:S02]  /*8260*/  ISETP.GT.AND P4, PT, R0, RZ, P0 ;  /* 0x000000ff0000720c */ /* 0x000fe40000784270 */
[----:B------:R-:W-:Y:S02]  /*8270*/  F2FP.F16.F32.PACK_AB R46, RZ, R46 ;  /* 0x0000002eff2e723e */ /* 0x000fe400000000ff */
[----:B------:R-:W-:Y:S02]  /*8280*/  F2FP.F16.F32.PACK_AB R47, RZ, R47 ;  /* 0x0000002fff2f723e */ /* 0x000fe400000000ff */
[----:B------:R-:W-:Y:S01]  /*8290*/  F2FP.F16.F32.PACK_AB R48, RZ, R48 ;  /* 0x00000030ff30723e */ /* 0x000fe200000000ff */
[----:B------:R-:W-:Y:S01]  /*82a0*/  @P1 STG.E.U16 desc[UR36][R8.64+0xd0], R46 ;  /* 0x0000d02e08001986 */ /* 0x000fe2000c101524 */
[----:B------:R-:W-:-:S02]  /*82b0*/  F2FP.F16.F32.PACK_AB R49, RZ, R49 ;  /* 0x00000031ff31723e */ /* 0x000fc400000000ff */
[C---:B------:R-:W-:Y:S01]  /*82c0*/  ISETP.GT.AND P2, PT, R0.reuse, 0x8, P2 ;  /* 0x000000080000780c */ /* 0x040fe20001744270 */
[----:B------:R-:W-:Y:S01]  /*82d0*/  @P3 STG.E.U16 desc[UR36][R8.64+0xd2], R47 ;  /* 0x0000d22f08003986 */ /* 0x000fe2000c101524 */
[C---:B------:R-:W-:Y:S02]  /*82e0*/  ISETP.GT.AND P3, PT, R3.reuse, 0x78, PT ;  /* 0x000000780300780c */ /* 0x040fe40003f64270 */
[C---:B------:R-:W-:Y:S01]  /*82f0*/  ISETP.GT.AND P0, PT, R0.reuse, 0x8, P0 ;  /* 0x000000080000780c */ /* 0x040fe20000704270 */
[----:B------:R-:W-:Y:S01]  /*8300*/  @P5 STG.E.U16 desc[UR36][R6.64+0xe0], R48 ;  /* 0x0000e03006005986 */ /* 0x000fe2000c101524 */
[----:B------:R-:W-:Y:S02]  /*8310*/  ISETP.GT.AND P1, PT, R3, 0x79, PT ;  /* 0x000000790300780c */ /* 0x000fe40003f24270 */
[----:B------:R-:W-:Y:S01]  /*8320*/  F2FP.F16.F32.PACK_AB R50, RZ, R50 ;  /* 0x00000032ff32723e */ /* 0x000fe200000000ff */
[----:B------:R-:W-:Y:S01]  /*8330*/  @P4 STG.E.U16 desc[UR36][R6.64+0xe2], R49 ;  /* 0x0000e23106004986 */ /* 0x000fe2000c101524 */
[----:B------:R-:W-:-:S02]  /*8340*/  ISETP.GT.AND P4, PT, R0, RZ, P3 ;  /* 0x000000ff0000720c */ /* 0x000fc40001f84270 */
[C---:B------:R-:W-:Y:S01]  /*8350*/  ISETP.GT.AND P5, PT, R0.reuse, RZ, P1 ;  /* 0x000000ff0000720c */ /* 0x040fe20000fa4270 */
[----:B------:R-:W-:Y:S01]  /*8360*/  @P2 STG.E.U16 desc[UR36][R8.64+0xe0], R50 ;  /* 0x0000e03208002986 */ /* 0x000fe2000c101524 */
[----:B------:R-:W-:Y:S02]  /*8370*/  F2FP.F16.F32.PACK_AB R51, RZ, R51 ;  /* 0x00000033ff33723e */ /* 0x000fe400000000ff */
[----:B------:R-:W-:Y:S02]  /*8380*/  F2FP.F16.F32.PACK_AB R52, RZ, R52 ;  /* 0x00000034ff34723e */ /* 0x000fe400000000ff */
[----:B------:R-:W-:Y:S01]  /*8390*/  ISETP.GT.AND P2, PT, R3, 0x80, PT ;  /* 0x000000800300780c */ /* 0x000fe20003f44270 */
[----:B------:R-:W-:Y:S01]  /*83a0*/  @P0 STG.E.U16 desc[UR36][R8.64+0xe2], R51 ;  /* 0x0000e23308000986 */ /* 0x000fe2000c101524 */
[----:B------:R-:W-:Y:S02]  /*83b0*/  F2FP.F16.F32.PACK_AB R53, RZ, R53 ;  /* 0x00000035ff35723e */ /* 0x000fe400000000ff */
[C---:B------:R-:W-:Y:S01]  /*83c0*/  ISETP.GT.AND P3, PT, R0.reuse, 0x8, P3 ;  /* 0x000000080000780c */ /* 0x040fe20001f64270 */
[----:B------:R-:W-:Y:S01]  /*83d0*/  @P4 STG.E.U16 desc[UR36][R6.64+0xf0], R52 ;  /* 0x0000f03406004986 */ /* 0x000fe2000c101524 */
[----:B------:R-:W-:-:S02]  /*83e0*/  ISETP.GT.AND P1, PT, R0, 0x8, P1 ;  /* 0x000000080000780c */ /* 0x000fc40000f24270 */
[----:B------:R-:W-:Y:S01]  /*83f0*/  ISETP.GT.AND P0, PT, R3, 0x81, PT ;  /* 0x000000810300780c */ /* 0x000fe20003f04270 */
[----:B------:R-:W-:Y:S01]  /*8400*/  @P5 STG.E.U16 desc[UR36][R6.64+0xf2], R53 ;  /* 0x0000f23506005986 */ /* 0x000fe2000c101524 */
[C---:B------:R-:W-:Y:S02]  /*8410*/  ISETP.GT.AND P4, PT, R0.reuse, RZ, P2 ;  /* 0x000000ff0000720c */ /* 0x040fe40001784270 */
        /* <DEDUP_REMOVED lines=8> */
[C---:B------:R-:W-:Y:S02]  /*84a0*/  ISETP.GT.AND P1, PT, R0.reuse, 0x8, P0 ;  /* 0x000000080000780c */ /* 0x040fe40000724270 */
[C---:B------:R-:W-:Y:S01]  /*84b0*/  ISETP.GT.AND P0, PT, R3.reuse, 0x89, PT ;  /* 0x000000890300780c */ /* 0x040fe20003f04270 */
[----:B------:R-:W-:Y:S01]  /*84c0*/  @P4 STG.E.U16 desc[UR36][R6.64+0x100], R24 ;  /* 0x0001001806004986 */ /* 0x000fe2000c101524 */
[----:B------:R-:W-:Y:S02]  /*84d0*/  ISETP.GT.AND P4, PT, R3, 0x88, PT ;  /* 0x000000880300780c */ /* 0x000fe40003f84270 */
[----:B------:R-:W-:Y:S01]  /*84e0*/  F2FP.F16.F32.PACK_AB R26, RZ, R26 ;  /* 0x0000001aff1a723e */ /* 0x000fe200000000ff */
[----:B------:R-:W-:Y:S01]  /*84f0*/  @P5 STG.E.U16 desc[UR36][R6.64+0x102], R25 ;  /* 0x0001021906005986 */ /* 0x000fe2000c101524 */
[----:B------:R-:W-:-:S02]  /*8500*/  ISETP.GT.AND P5, PT, R0, RZ, P4 ;  /* 0x000000ff0000720c */ /* 0x000fc400027a4270 */
[----:B------:R-:W-:Y:S01]  /*8510*/  F2FP.F16.F32.PACK_AB R27, RZ, R27 ;  /* 0x0000001bff1b723e */ /* 0x000fe200000000ff */
[----:B------:R-:W-:Y:S01]  /*8520*/  @P2 STG.E.U16 desc[UR36][R8.64+0x100], R26 ;  /* 0x0001001a08002986 */ /* 0x000fe2000c101524 */
[----:B------:R-:W-:Y:S02]  /*8530*/  F2FP.F16.F32.PACK_AB R28, RZ, R28 ;  /* 0x0000001cff1c723e */ /* 0x000fe400000000ff */
[C---:B------:R-:W-:Y:S01]  /*8540*/  ISETP.GT.AND P3, PT, R0.reuse, RZ, P0 ;  /* 0x000000ff0000720c */ /* 0x040fe20000764270 */
[----:B------:R-:W-:Y:S01]  /*8550*/  @P1 STG.E.U16 desc[UR36][R8.64+0x102], R27 ;  /* 0x0001021b08001986 */ /* 0x000fe2000c101524 */
[C---:B------:R-:W-:Y:S02]  /*8560*/  ISETP.GT.AND P4, PT, R0.reuse, 0x8, P4 ;  /* 0x000000080000780c */ /* 0x040fe40002784270 */
[----:B------:R-:W-:Y:S02]  /*8570*/  F2FP.F16.F32.PACK_AB R29, RZ, R29 ;  /* 0x0000001dff1d723e */ /* 0x000fe400000000ff */
[----:B------:R-:W-:Y:S01]  /*8580*/  F2FP.F16.F32.PACK_AB R30, RZ, R30 ;  /* 0x0000001eff1e723e */ /* 0x000fe200000000ff */
[----:B------:R-:W-:Y:S01]  /*8590*/  @P5 STG.E.U16 desc[UR36][R6.64+0x110], R28 ;  /* 0x0001101c06005986 */ /* 0x000fe2000c101524 */
[----:B------:R-:W-:-:S02]  /*85a0*/  ISETP.GT.AND P5, PT, R0, 0x8, P0 ;  /* 0x000000080000780c */ /* 0x000fc400007a4270 */
[----:B------:R-:W-:Y:S02]  /*85b0*/  F2FP.F16.F32.PACK_AB R31, RZ, R31 ;  /* 0x0000001fff1f723e */ /* 0x000fe400000000ff */
[C---:B------:R-:W-:Y:S01]  /*85c0*/  ISETP.GT.AND P0, PT, R3.reuse, 0x91, PT ;  /* 0x000000910300780c */ /* 0x040fe20003f04270 */
[----:B------:R-:W-:Y:S01]  /*85d0*/  @P3 STG.E.U16 desc[UR36][R6.64+0x112], R29 ;  /* 0x0001121d06003986 */ /* 0x000fe2000c101524 */
[----:B------:R-:W-:Y:S02]  /*85e0*/  ISETP.GT.AND P3, PT, R3, 0x90, PT ;  /* 0x000000900300780c */ /* 0x000fe40003f64270 */
[----:B------:R-:W-:Y:S01]  /*85f0*/  F2FP.F16.F32.PACK_AB R32, RZ, R32 ;  /* 0x00000020ff20723e */ /* 0x000fe200000000ff */
[----:B------:R-:W-:Y:S01]  /*8600*/  @P4 STG.E.U16 desc[UR36][R8.64+0x110], R30 ;  /* 0x0001101e08004986 */ /* 0x000fe2000c101524 */
[C---:B------:R-:W-:Y:S02]  /*8610*/  ISETP.GT.AND P4, PT, R0.reuse, RZ, P3 ;  /* 0x000000ff0000720c */ /* 0x040fe40001f84270 */
[----:B------:R-:W-:Y:S01]  /*8620*/  F2FP.F16.F32.PACK_AB R33, RZ, R33 ;  /* 0x00000021ff21723e */ /* 0x000fe200000000ff */
[----:B------:R-:W-:Y:S01]  /*8630*/  @P5 STG.E.U16 desc[UR36][R8.64+0x112], R31 ;  /* 0x0001121f08005986 */ /* 0x000fe2000c101524 */
[----:B------:R-:W-:-:S02]  /*8640*/  ISETP.GT.AND P5, PT, R0, RZ, P0 ;  /* 0x000000ff0000720c */ /* 0x000fc400007a4270 */
[C---:B------:R-:W-:Y:S02]  /*8650*/  ISETP.GT.AND P2, PT, R3.reuse, 0x98, PT ;  /* 0x000000980300780c */ /* 0x040fe40003f44270 */
[----:B------:R-:W-:Y:S02]  /*8660*/  ISETP.GT.AND P1, PT, R3, 0x99, PT ;  /* 0x000000990300780c */ /* 0x000fe40003f24270 */
[C---:B------:R-:W-:Y:S02]  /*8670*/  ISETP.GT.AND P3, PT, R0.reuse, 0x8, P3 ;  /* 0x000000080000780c */ /* 0x040fe40001f64270 */
[C---:B------:R-:W-:Y:S01]  /*8680*/  ISETP.GT.AND P0, PT, R0.reuse, 0x8, P0 ;  /* 0x000000080000780c */ /* 0x040fe20000704270 */
[----:B------:R-:W-:Y:S01]  /*8690*/  @P4 STG.E.U16 desc[UR36][R6.64+0x120], R32 ;  /* 0x0001202006004986 */ /* 0x000fe2000c101524 */
[C---:B------:R-:W-:Y:S02]  /*86a0*/  ISETP.GT.AND P4, PT, R0.reuse, RZ, P1 ;  /* 0x000000ff0000720c */ /* 0x040fe40000f84270 */
[----:B------:R-:W-:Y:S01]  /*86b0*/  F2FP.F16.F32.PACK_AB R34, RZ, R34 ;  /* 0x00000022ff22723e */ /* 0x000fe200000000ff */
[----:B------:R-:W-:Y:S01]  /*86c0*/  @P5 STG.E.U16 desc[UR36][R6.64+0x122], R33 ;  /* 0x0001222106005986 */ /* 0x000fe2000c101524 */
[----:B------:R-:W-:-:S02]  /*86d0*/  ISETP.GT.AND P5, PT, R0, RZ, P2 ;  /* 0x000000ff0000720c */ /* 0x000fc400017a4270 */
[C---:B------:R-:W-:Y:S02]  /*86e0*/  ISETP.GT.AND P2, PT, R0.reuse, 0x8, P2 ;  /* 0x000000080000780c */ /* 0x040fe40001744270 */
[----:B------:R-:W-:Y:S01]  /*86f0*/  F2FP.F16.F32.PACK_AB R35, RZ, R35 ;  /* 0x00000023ff23723e */ /* 0x000fe200000000ff */
[----:B------:R-:W-:Y:S01]  /*8700*/  @P3 STG.E.U16 desc[UR36][R8.64+0x120], R34 ;  /* 0x0001202208003986 */ /* 0x000fe2000c101524 */
[----:B------:R-:W-:Y:S02]  /*8710*/  ISETP.GT.AND P1, PT, R0, 0x8, P1 ;  /* 0x000000080000780c */ /* 0x000fe40000f24270 */
[----:B------:R-:W-:Y:S01]  /*8720*/  F2FP.F16.F32.PACK_AB R36, RZ, R36 ;  /* 0x00000024ff24723e */ /* 0x000fe200000000ff */
[----:B------:R-:W-:Y:S01]  /*8730*/  @P0 STG.E.U16 desc[UR36][R8.64+0x122], R35 ;  /* 0x0001222308000986 */ /* 0x000fe2000c101524 */
[----:B------:R-:W-:Y:S02]  /*8740*/  F2FP.F16.F32.PACK_AB R37, RZ, R37 ;  /* 0x00000025ff25723e */ /* 0x000fe400000000ff */
[----:B------:R-:W-:Y:S01]  /*8750*/  F2FP.F16.F32.PACK_AB R38, RZ, R38 ;  /* 0x00000026ff26723e */ /* 0x000fe200000000ff */
[----:B------:R-:W-:Y:S01]  /*8760*/  @P5 STG.E.U16 desc[UR36][R6.64+0x130], R36 ;  /* 0x0001302406005986 */ /* 0x000fe2000c101524 */
[----:B------:R-:W-:-:S03]  /*8770*/  F2FP.F16.F32.PACK_AB R39, RZ, R39 ;  /* 0x00000027ff27723e */ /* 0x000fc600000000ff */
[----:B------:R0:W-:Y:S02]  /*8780*/  @P4 STG.E.U16 desc[UR36][R6.64+0x132], R37 ;  /* 0x0001322506004986 */ /* 0x0001e4000c101524 */
[----:B0-----:R-:W-:Y:S02]  /*8790*/  @P2 IMAD.MOV.U32 R6, RZ, RZ, R8 ;  /* 0x000000ffff062224 */ /* 0x001fe400078e0008 */
[----:B------:R-:W-:-:S05]  /*87a0*/  @P2 IMAD.MOV.U32 R7, RZ, RZ, R9 ;  /* 0x000000ffff072224 */ /* 0x000fca00078e0009 */
[----:B------:R0:W-:Y:S04]  /*87b0*/  @P2 STG.E.U16 desc[UR36][R6.64+0x130], R38 ;  /* 0x0001302606002986 */ /* 0x0001e8000c101524 */
[----:B------:R0:W-:Y:S02]  /*87c0*/  @P1 STG.E.U16 desc[UR36][R8.64+0x132], R39 ;  /* 0x0001322708001986 */ /* 0x0001e4000c101524 */
.L_x_186:
[----:B------:R-:W-:Y:S05]  /*87d0*/  BSYNC B0 ;  /* 0x0000000000007941 */ /* 0x000fea0003800000 */
.L_x_28:
[----:B------:R-:W-:Y:S01]  /*87e0*/  ULDC UR4, c[0x0][0xc] ;  /* 0x0000030000047ab9 */ /* 0x000fe20000000800 */
[----:B------:R-:W-:Y:S01]  /*87f0*/  ULDC UR5, c[0x0][0x10] ;  /* 0x0000040000057ab9 */ /* 0x000fe20000000800 */
[----:B0-----:R-:W0:Y:S01]  /*8800*/  LDC R3, c[0x0][0x14] ;  /* 0x00000500ff037b82 */ /* 0x001e220000000800 */
[----:B------:R-:W-:Y:S01]  /*8810*/  UIMAD.WIDE.U32 UR4, UR4, UR5, URZ ;  /* 0x00000005040472a5 */ /* 0x000fe2000f8e003f */
[----:B------:R-:W-:Y:S01]  /*8820*/  PRMT R0, RZ, 0x7610, R0 ;  /* 0x00007610ff007816 */ /* 0x000fe20000000000 */
[----:B------:R-:W-:Y:S02]  /*8830*/  IMAD.MOV.U32 R107, RZ, RZ, -0x1 ;  /* 0xffffffffff6b7424 */ /* 0x000fe400078e00ff */
[----:B------:R-:W-:Y:S02]  /*8840*/  IMAD.MOV.U32 R105, RZ, RZ, -0x1 ;  /* 0xffffffffff697424 */ /* 0x000fe400078e00ff */
[----:B0-----:R-:W-:-:S04]  /*8850*/  IMAD.WIDE.U32 R16, R3, UR4, R16 ;  /* 0x0000000403107c25 */ /* 0x001fc8000f8e0010 */
[----:B------:R-:W-:Y:S01]  /*8860*/  IMAD R3, R3, UR5, RZ ;  /* 0x0000000503037c24 */ /* 0x000fe2000f8e02ff */
[----:B------:R-:W-:Y:S02]  /*8870*/  ULDC.64 UR4, c[0x0][0x650] ;  /* 0x0001940000047ab9 */ /* 0x000fe40000000a00 */
[----:B------:R-:W-:Y:S01]  /*8880*/  ISETP.GE.U32.AND P0, PT, R16, UR4, PT ;  /* 0x0000000410007c0c */ /* 0x000fe2000bf06070 */
[----:B------:R-:W-:-:S05]  /*8890*/  IMAD.IADD R17, R17, 0x1, R3 ;  /* 0x0000000111117824 */ /* 0x000fca00078e0203 */
[----:B------:R-:W-:-:S13]  /*88a0*/  ISETP.GE.U32.AND.EX P0, PT, R17, UR5, PT, P0 ;  /* 0x0000000511007c0c */ /* 0x000fda000bf06100 */
[----:B------:R-:W-:Y:S05]  /*88b0*/  @P0 BRA `(.L_x_187) ;  /* 0x0000000400640947 */ /* 0x000fea0003800000 */
[----:B------:R-:W0:Y:S01]  /*88c0*/  S2R R12, SR_CTAID.X ;  /* 0x00000000000c7919 */ /* 0x000e220000002500 */
[----:B------:R-:W0:Y:S01]  /*88d0*/  LDC.64 R10, c[0x0][0x628] ;  /* 0x00018a00ff0a7b82 */ /* 0x000e220000000a00 */
[----:B------:R-:W-:Y:S01]  /*88e0*/  ULDC UR4, c[0x0][0x150] ;  /* 0x0000540000047ab9 */ /* 0x000fe20000000800 */
[----:B-1234-:R-:W-:Y:S01]  /*88f0*/  IMAD.MOV.U32 R8, RZ, RZ, R16 ;  /* 0x000000ffff087224 */ /* 0x01efe200078e0010 */
[----:B------:R-:W1:Y:S01]  /*8900*/  S2R R24, SR_CTAID.Y ;  /* 0x0000000000187919 */ /* 0x000e620000002600 */
[----:B------:R-:W-:-:S04]  /*8910*/  IMAD.MOV.U32 R9, RZ, RZ, R17 ;  /* 0x000000ffff097224 */ /* 0x000fc800078e0011 */
[----:B------:R-:W2:Y:S08]  /*8920*/  LDC R21, c[0x0][0x144] ;  /* 0x00005100ff157b82 */ /* 0x000eb00000000800 */
[----:B------:R-:W3:Y:S08]  /*8930*/  LDC R0, c[0x0][0x630] ;  /* 0x00018c00ff007b82 */ /* 0x000ef00000000800 */
[----:B------:R-:W4:Y:S01]  /*8940*/  LDC.64 R14, c[0x0][0x620] ;  /* 0x00018800ff0e7b82 */ /* 0x000f220000000a00 */
[----:B0-----:R-:W-:-:S04]  /*8950*/  ISETP.NE.U32.AND P0, PT, R10, RZ, PT ;  /* 0x000000ff0a00720c */ /* 0x001fc80003f05070 */
[----:B------:R-:W-:Y:S02]  /*8960*/  ISETP.NE.AND.EX P0, PT, R11, RZ, PT, P0 ;  /* 0x000000ff0b00720c */ /* 0x000fe40003f05300 */
[----:B------:R-:W-:-:S05]  /*8970*/  I2FP.F32.U32 R3, R12 ;  /* 0x0000000c00037245 */ /* 0x000fca0000201000 */
[----:B------:R-:W-:-:S04]  /*8980*/  FMUL R3, R3, UR4 ;  /* 0x0000000403037c20 */ /* 0x000fc80008400000 */
[----:B------:R0:W0:Y:S02]  /*8990*/  F2I.U32.TRUNC.NTZ R20, R3 ;  /* 0x0000000300147305 */ /* 0x000024000020f000 */
[----:B-123--:R-:W-:Y:S05]  /*89a0*/  @!P0 BRA `(.L_x_188) ;  /* 0x0000000000288947 */ /* 0x00efea0003800000 */
[----:B0-----:R-:W0:Y:S02]  /*89b0*/  LDC R3, c[0x0][0x634] ;  /* 0x00018d00ff037b82 */ /* 0x001e240000000800 */
        /* <DEDUP_REMOVED lines=9> */
.L_x_188:
[----:B------:R-:W1:Y:S01]  /*8a50*/  LDC.64 R28, c[0x0][0x640] ;  /* 0x00019000ff1c7b82 */ /* 0x000e620000000a00 */
[-CC-:B------:R-:W-:Y:S01]  /*8a60*/  SHF.R.U64 R105, R8, R0.reuse, R9.reuse ;  /* 0x0000000008697219 */ /* 0x180fe20000001209 */
[----:B0-----:R-:W-:Y:S01]  /*8a70*/  IMAD.MOV R20, RZ, RZ, -R20 ;  /* 0x000000ffff147224 */ /* 0x001fe200078e0a14 */
[----:B------:R-:W-:Y:S01]  /*8a80*/  SHF.R.U32.HI R0, RZ, R0, R9 ;  /* 0x00000000ff007219 */ /* 0x000fe20000011609 */
[----:B------:R-:W-:Y:S01]  /*8a90*/  ULDC UR4, c[0x0][0x154] ;  /* 0x0000550000047ab9 */ /* 0x000fe20000000800 */
[----:B------:R-:W-:Y:S01]  /*8aa0*/  IADD3 R3, P0, RZ, -R105, RZ ;  /* 0x80000069ff037210 */ /* 0x000fe20007f1e0ff */
[----:B------:R-:W-:Y:S02]  /*8ab0*/  IMAD R21, R21, R20, R12 ;  /* 0x0000001415157224 */ /* 0x000fe400078e020c */
[----:B------:R-:W0:Y:S01]  /*8ac0*/  LDC R6, c[0x0][0x618] ;  /* 0x00018600ff067b82 */ /* 0x000e220000000800 */
[----:B------:R-:W-:Y:S02]  /*8ad0*/  IMAD.MOV.U32 R7, RZ, RZ, 0x1 ;  /* 0x00000001ff077424 */ /* 0x000fe400078e00ff */
[----:B------:R-:W-:-:S04]  /*8ae0*/  IMAD.X R5, RZ, RZ, ~R0, P0 ;  /* 0x000000ffff057224 */ /* 0x000fc800000e0e00 */
[-C--:B----4-:R-:W-:Y:S01]  /*8af0*/  IMAD R0, R5, R14.reuse, RZ ;  /* 0x0000000e05007224 */ /* 0x090fe200078e02ff */
[----:B------:R-:W2:Y:S01]  /*8b00*/  LDC R8, c[0x0][0x608] ;  /* 0x00018200ff087b82 */ /* 0x000ea20000000800 */
[----:B------:R-:W-:-:S04]  /*8b10*/  IMAD.WIDE.U32 R4, R3, R14, R16 ;  /* 0x0000000e03047225 */ /* 0x000fc800078e0010 */
[----:B------:R-:W-:Y:S01]  /*8b20*/  IMAD R3, R3, R15, R0 ;  /* 0x0000000f03037224 */ /* 0x000fe200078e0200 */
[----:B------:R-:W-:Y:S02]  /*8b30*/  I2FP.F32.U32 R0, R24 ;  /* 0x0000001800007245 */ /* 0x000fe40000201000 */
[----:B------:R-:W3:Y:S01]  /*8b40*/  LDC R26, c[0x0][0x658] ;  /* 0x00019600ff1a7b82 */ /* 0x000ee20000000800 */
[----:B------:R-:W-:Y:S01]  /*8b50*/  IMAD.IADD R3, R5, 0x1, R3 ;  /* 0x0000000105037824 */ /* 0x000fe200078e0203 */
[----:B-1----:R-:W-:Y:S01]  /*8b60*/  ISETP.NE.U32.AND P0, PT, R28, RZ, PT ;  /* 0x000000ff1c00720c */ /* 0x002fe20003f05070 */
[----:B------:R-:W-:Y:S01]  /*8b70*/  FMUL R0, R0, UR4 ;  /* 0x0000000400007c20 */ /* 0x000fe20008400000 */
[----:B------:R-:W-:Y:S02]  /*8b80*/  IMAD.MOV.U32 R5, RZ, RZ, -0x1 ;  /* 0xffffffffff057424 */ /* 0x000fe400078e00ff */
[----:B------:R-:W-:Y:S01]  /*8b90*/  ISETP.NE.AND.EX P0, PT, R29, RZ, PT, P0 ;  /* 0x000000ff1d00720c */ /* 0x000fe20003f05300 */
[----:B------:R1:W4:Y:S01]  /*8ba0*/  F2I.U32.TRUNC.NTZ R13, R0 ;  /* 0x00000000000d7305 */ /* 0x000322000020f000 */
[----:B------:R-:W1:Y:S01]  /*8bb0*/  LDC R15, c[0x0][0x148] ;  /* 0x00005200ff0f7b82 */ /* 0x000e620000000800 */
[----:B0-----:R-:W-:-:S02]  /*8bc0*/  SHF.R.U64 R12, R4, R6, R3 ;  /* 0x00000006040c7219 */ /* 0x001fc40000001203 */
[----:B------:R-:W-:-:S05]  /*8bd0*/  SHF.R.U32.HI R3, RZ, R6, R3 ;  /* 0x00000006ff037219 */ /* 0x000fca0000011603 */
[----:B------:R-:W0:Y:S01]  /*8be0*/  LDC R20, c[0x0][0x600] ;  /* 0x00018000ff147b82 */ /* 0x000e220000000800 */
[-CC-:B--2---:R-:W-:Y:S02]  /*8bf0*/  SHF.R.U64 R10, R12, R8.reuse, R3.reuse ;  /* 0x000000080c0a7219 */ /* 0x184fe40000001203 */
[----:B------:R-:W-:-:S05]  /*8c00*/  SHF.R.U32.HI R3, RZ, R8, R3 ;  /* 0x00000008ff037219 */ /* 0x000fca0000011603 */
[----:B------:R-:W2:Y:S01]  /*8c10*/  LDC R27, c[0x0][0x648] ;  /* 0x00019200ff1b7b82 */ /* 0x000ea20000000800 */
[-C--:B---3--:R-:W-:Y:S02]  /*8c20*/  SHF.L.U32 R4, R5, R26.reuse, RZ ;  /* 0x0000001a05047219 */ /* 0x088fe400000006ff */
[-CC-:B------:R-:W-:Y:S02]  /*8c30*/  SHF.R.U64 R14, R10, R26.reuse, R3.reuse ;  /* 0x0000001a0a0e7219 */ /* 0x180fe40000001203 */
[----:B------:R-:W-:Y:S02]  /*8c40*/  SHF.R.U32.HI R5, RZ, R26, R3 ;  /* 0x0000001aff057219 */ /* 0x000fe40000011603 */
[----:B------:R-:W-:Y:S01]  /*8c50*/  LOP3.LUT R25, RZ, R4, RZ, 0x33, !PT ;  /* 0x00000004ff197212 */ /* 0x000fe200078e33ff */
[----:B------:R-:W3:Y:S01]  /*8c60*/  LDC R30, c[0x0][0x638] ;  /* 0x00018e00ff1e7b82 */ /* 0x000ee20000000800 */
[----:B------:R-:W-:Y:S01]  /*8c70*/  SHF.L.U32 R26, R7, R26, RZ ;  /* 0x0000001a071a7219 */ /* 0x000fe200000006ff */
[----:B------:R-:W-:-:S06]  /*8c80*/  IMAD.MOV.U32 R4, RZ, RZ, R14 ;  /* 0x000000ffff047224 */ /* 0x000fcc00078e000e */
[----:B------:R-:W0:Y:S01]  /*8c90*/  LDC R31, c[0x0][0x610] ;  /* 0x00018400ff1f7b82 */ /* 0x000e220000000800 */
[----:B----4-:R-:W-:Y:S05]  /*8ca0*/  @!P0 BRA `(.L_x_189) ;  /* 0x0000000000288947 */ /* 0x010fea0003800000 */
[----:B------:R-:W4:Y:S02]  /*8cb0*/  LDC R3, c[0x0][0x64c] ;  /* 0x00019300ff037b82 */ /* 0x000f240000000800 */
[----:B----4-:R-:W-:-:S05]  /*8cc0*/  IADD3 R3, P0, R14, R3, RZ ;  /* 0x000000030e037210 */ /* 0x010fca0007f1e0ff */
        /* <DEDUP_REMOVED lines=8> */
.L_x_189:
[----:B------:R-:W-:Y:S01]  /*8d50*/  ISETP.NE.AND P0, PT, R2, 0x1, PT ;  /* 0x000000010200780c */ /* 0x000fe20003f05270 */
[----:B0-----:R-:W-:Y:S01]  /*8d60*/  VIADD R7, R20, 0xffffffff ;  /* 0xffffffff14077836 */ /* 0x001fe20000000000 */
[----:B-12---:R-:W-:Y:S01]  /*8d70*/  SHF.R.U64 R0, R4, R27, R5 ;  /* 0x0000001b04007219 */ /* 0x006fe20000001205 */
[----:B------:R-:W-:Y:S01]  /*8d80*/  IMAD.MOV R13, RZ, RZ, -R13 ;  /* 0x000000ffff0d7224 */ /* 0x000fe200078e0a0d */
[----:B------:R-:W-:Y:S01]  /*8d90*/  LOP3.LUT R5, R10, R25, RZ, 0xc0, !PT ;  /* 0x000000190a057212 */ /* 0x000fe200078ec0ff */
[----:B------:R-:W-:Y:S02]  /*8da0*/  IMAD.MOV.U32 R6, RZ, RZ, 0x1 ;  /* 0x00000001ff067424 */ /* 0x000fe400078e00ff */
[----:B------:R-:W-:Y:S02]  /*8db0*/  IMAD.MOV R3, RZ, RZ, -R0 ;  /* 0x000000ffff037224 */ /* 0x000fe400078e0a00 */
[----:B------:R-:W-:Y:S01]  /*8dc0*/  IMAD R4, R26, R0, R5 ;  /* 0x000000001a047224 */ /* 0x000fe200078e0205 */
[----:B------:R-:W-:Y:S01]  /*8dd0*/  LOP3.LUT R5, R12, R7, RZ, 0xc0, !PT ;  /* 0x000000070c057212 */ /* 0x000fe200078ec0ff */
[----:B---3--:R-:W-:-:S02]  /*8de0*/  IMAD R0, R3, R30, R14 ;  /* 0x0000001e03007224 */ /* 0x008fc400078e020e */
[----:B------:R-:W-:Y:S02]  /*8df0*/  @P0 IMAD R21, R15, R13, R24 ;  /* 0x0000000d0f150224 */ /* 0x000fe400078e0218 */
[----:B------:R-:W-:Y:S01]  /*8e00*/  IMAD R3, R0, R20, R5 ;  /* 0x0000001400037224 */ /* 0x000fe200078e0205 */
[----:B------:R-:W-:Y:S01]  /*8e10*/  PRMT R0, R6, 0x7610, R0 ;  /* 0x0000761006007816 */ /* 0x000fe20000000000 */
[----:B------:R-:W-:-:S05]  /*8e20*/  IMAD R4, R4, R31, R21 ;  /* 0x0000001f04047224 */ /* 0x000fca00078e0215 */
[----:B------:R-:W-:Y:S02]  /*8e30*/  SEL R107, R3, R4, !P0 ;  /* 0x00000004036b7207 */ /* 0x000fe40004000000 */
[----:B------:R-:W-:-:S07]  /*8e40*/  SEL R4, R4, R3, !P0 ;  /* 0x0000000304047207 */ /* 0x000fce0004000000 */
.L_x_187:
[----:B------:R-:W-:Y:S01]  /*8e50*/  LOP3.LUT P0, RZ, R0, 0xff, RZ, 0xc0, !PT ;  /* 0x000000ff00ff7812 */ /* 0x000fe2000780c0ff */
[----:B------:R-:W-:-:S12]  /*8e60*/  IMAD.MOV.U32 R106, RZ, RZ, R4 ;  /* 0x000000ffff6a7224 */ /* 0x000fd800078e0004 */
[----:B------:R-:W-:Y:S05]  /*8e70*/  @P0 BRA `(.L_x_190) ;  /* 0xffffff8000240947 */ /* 0x000fea000383ffff */
[----:B------:R-:W-:Y:S05]  /*8e80*/  EXIT ;  /* 0x000000000000794d */ /* 0x000fea0003800000 */
.L_x_3:
[----:B0-----:R-:W-:Y:S01]  /*8e90*/  ULDC.64 UR4, c[0x0][0x650] ;  /* 0x0001940000047ab9 */ /* 0x001fe20000000a00 */
        /* <DEDUP_REMOVED lines=25> */
.L_x_192:
[--C-:B------:R-:W-:Y:S01]  /*9030*/  SHF.R.U64 R12, R10, R14, R11.reuse ;  /* 0x0000000e0a0c7219 */ /* 0x100fe2000000120b */
[----:B------:R-:W0:Y:S01]  /*9040*/  LDC R22, c[0x0][0x618] ;  /* 0x00018600ff167b82 */ /* 0x000e220000000800 */
[----:B------:R-:W-:Y:S01]  /*9050*/  I2FP.F32.U32 R6, R4 ;  /* 0x0000000400067245 */ /* 0x000fe20000201000 */
[----:B------:R-:W-:Y:S01]  /*9060*/  ULDC UR4, c[0x0][0x150] ;  /* 0x0000540000047ab9 */ /* 0x000fe20000000800 */
[----:B------:R-:W-:Y:S02]  /*9070*/  SHF.R.U32.HI R5, RZ, R14, R11 ;  /* 0x0000000eff057219 */ /* 0x000fe4000001160b */
[----:B------:R-:W-:Y:S01]  /*9080*/  IADD3 R9, P0, RZ, -R12, RZ ;  /* 0x8000000cff097210 */ /* 0x000fe20007f1e0ff */
[----:B------:R-:W-:Y:S01]  /*9090*/  FMUL R11, R6, UR4 ;  /* 0x00000004060b7c20 */ /* 0x000fe20008400000 */
[----:B------:R-:W-:Y:S01]  /*90a0*/  ULDC UR4, c[0x0][0x154] ;  /* 0x0000550000047ab9 */ /* 0x000fe20000000800 */
[----:B------:R-:W1:Y:S02]  /*90b0*/  LDC.64 R24, c[0x0][0x640] ;  /* 0x00019000ff187b82 */ /* 0x000e640000000a00 */
[----:B------:R-:W-:-:S02]  /*90c0*/  IMAD.X R5, RZ, RZ, ~R5, P0 ;  /* 0x000000ffff057224 */ /* 0x000fc400000e0e05 */
[----:B------:R-:W2:Y:S01]  /*90d0*/  F2I.U32.TRUNC.NTZ R11, R11 ;  /* 0x0000000b000b7305 */ /* 0x000ea2000020f000 */
[----:B------:R-:W-:-:S03]  /*90e0*/  IMAD.WIDE.U32 R6, R9, R20, R16 ;  /* 0x0000001409067225 */ /* 0x000fc600078e0010 */
[----:B------:R-:W3:Y:S01]  /*90f0*/  LDC R13, c[0x0][0x144] ;  /* 0x00005100ff0d7b82 */ /* 0x000ee20000000800 */
[----:B------:R-:W-:-:S04]  /*9100*/  IMAD R8, R5, R20, RZ ;  /* 0x0000001405087224 */ /* 0x000fc800078e02ff */
[----:B------:R-:W-:Y:S02]  /*9110*/  IMAD R5, R9, R21, R8 ;  /* 0x0000001509057224 */ /* 0x000fe400078e0208 */
[----:B------:R-:W-:Y:S01]  /*9120*/  IMAD.MOV.U32 R8, RZ, RZ, -0x1 ;  /* 0xffffffffff087424 */ /* 0x000fe200078e00ff */
[----:B------:R-:W4:Y:S01]  /*9130*/  LDC R14, c[0x0][0x608] ;  /* 0x00018200ff0e7b82 */ /* 0x000f220000000800 */
[----:B------:R-:W-:Y:S01]  /*9140*/  IMAD.IADD R5, R7, 0x1, R5 ;  /* 0x0000000107057824 */ /* 0x000fe200078e0205 */
[----:B------:R-:W-:-:S04]  /*9150*/  I2FP.F32.U32 R7, R3 ;  /* 0x0000000300077245 */ /* 0x000fc80000201000 */
[-C--:B0-----:R-:W-:Y:S01]  /*9160*/  SHF.R.U64 R10, R6, R22.reuse, R5 ;  /* 0x00000016060a7219 */ /* 0x081fe20000001205 */
[----:B--2---:R-:W-:Y:S01]  /*9170*/  IMAD.MOV R6, RZ, RZ, -R11 ;  /* 0x000000ffff067224 */ /* 0x004fe200078e0a0b */
[----:B------:R-:W0:Y:S01]  /*9180*/  LDC R9, c[0x0][0x658] ;  /* 0x00019600ff097b82 */ /* 0x000e220000000800 */
[----:B-1----:R-:W-:Y:S01]  /*9190*/  ISETP.NE.U32.AND P0, PT, R24, RZ, PT ;  /* 0x000000ff1800720c */ /* 0x002fe20003f05070 */
[----:B------:R-:W-:Y:S01]  /*91a0*/  FMUL R7, R7, UR4 ;  /* 0x0000000407077c20 */ /* 0x000fe20008400000 */
[----:B------:R-:W-:Y:S02]  /*91b0*/  SHF.R.U32.HI R5, RZ, R22, R5 ;  /* 0x00000016ff057219 */ /* 0x000fe40000011605 */
[----:B------:R-:W-:-:S03]  /*91c0*/  ISETP.NE.AND.EX P0, PT, R25, RZ, PT, P0 ;  /* 0x000000ff1900720c */ /* 0x000fc60003f05300 */
[----:B------:R-:W1:Y:S01]  /*91d0*/  LDC R20, c[0x0][0x148] ;  /* 0x00005200ff147b82 */ /* 0x000e620000000800 */
[----:B---3--:R-:W-:Y:S02]  /*91e0*/  IMAD R23, R13, R6, R4 ;  /* 0x000000060d177224 */ /* 0x008fe400078e0204 */
[----:B------:R-:W-:-:S05]  /*91f0*/  IMAD.MOV.U32 R6, RZ, RZ, 0x1 ;  /* 0x00000001ff067424 */ /* 0x000fca00078e00ff */
[----:B------:R-:W2:Y:S01]  /*9200*/  LDC R21, c[0x0][0x600] ;  /* 0x00018000ff157b82 */ /* 0x000ea20000000800 */
[-CC-:B----4-:R-:W-:Y:S02]  /*9210*/  SHF.R.U64 R13, R10, R14.reuse, R5.reuse ;  /* 0x0000000e0a0d7219 */ /* 0x190fe40000001205 */
[----:B------:R-:W-:Y:S02]  /*9220*/  SHF.R.U32.HI R4, RZ, R14, R5 ;  /* 0x0000000eff047219 */ /* 0x000fe40000011605 */
[----:B------:R3:W4:Y:S03]  /*9230*/  F2I.U32.TRUNC.NTZ R14, R7 ;  /* 0x00000007000e7305 */ /* 0x000726000020f000 */
[----:B------:R-:W1:Y:S01]  /*9240*/  LDC R26, c[0x0][0x648] ;  /* 0x00019200ff1a7b82 */ /* 0x000e620000000800 */
[-C--:B0-----:R-:W-:Y:S02]  /*9250*/  SHF.R.U64 R15, R13, R9.reuse, R4 ;  /* 0x000000090d0f7219 */ /* 0x081fe40000001204 */
[----:B------:R-:W-:-:S02]  /*9260*/  SHF.L.U32 R8, R8, R9, RZ ;  /* 0x0000000908087219 */ /* 0x000fc400000006ff */
[-C--:B------:R-:W-:Y:S01]  /*9270*/  SHF.R.U32.HI R5, RZ, R9.reuse, R4 ;  /* 0x00000009ff057219 */ /* 0x080fe20000011604 */
[----:B------:R-:W-:Y:S01]  /*9280*/  IMAD.MOV.U32 R4, RZ, RZ, R15 ;  /* 0x000000ffff047224 */ /* 0x000fe200078e000f */
[----:B------:R-:W-:Y:S01]  /*9290*/  SHF.L.U32 R22, R6, R9, RZ ;  /* 0x0000000906167219 */ /* 0x000fe200000006ff */
[----:B------:R-:W0:Y:S01]  /*92a0*/  LDC R27, c[0x0][0x638] ;  /* 0x00018e00ff1b7b82 */ /* 0x000e220000000800 */
[----:B------:R-:W-:-:S07]  /*92b0*/  LOP3.LUT R28, RZ, R8, RZ, 0x33, !PT ;  /* 0x00000008ff1c7212 */ /* 0x000fce00078e33ff */
        /* <DEDUP_REMOVED lines=12> */
.L_x_193:
[----:B------:R-:W-:Y:S01]  /*9380*/  ISETP.NE.AND P0, PT, R2, 0x1, PT ;  /* 0x000000010200780c */ /* 0x000fe20003f05270 */
[----:B--2---:R-:W-:Y:S01]  /*9390*/  VIADD R7, R21, 0xffffffff ;  /* 0xffffffff15077836 */ /* 0x004fe20000000000 */
[----:B-1----:R-:W-:Y:S01]  /*93a0*/  SHF.R.U64 R5, R4, R26, R5 ;  /* 0x0000001a04057219 */ /* 0x002fe20000001205 */
[----:B------:R-:W-:Y:S01]  /*93b0*/  IMAD.MOV R14, RZ, RZ, -R14 ;  /* 0x000000ffff0e7224 */ /* 0x000fe200078e0a0e */
[----:B------:R-:W-:Y:S01]  /*93c0*/  LOP3.LUT R4, R13, R28, RZ, 0xc0, !PT ;  /* 0x0000001c0d047212 */ /* 0x000fe200078ec0ff */
[----:B------:R-:W-:Y:S01]  /*93d0*/  IMAD.MOV.U32 R8, RZ, RZ, R12 ;  /* 0x000000ffff087224 */ /* 0x000fe200078e000c */
[----:B------:R-:W-:Y:S01]  /*93e0*/  LOP3.LUT R10, R10, R7, RZ, 0xc0, !PT ;  /* 0x000000070a0a7212 */ /* 0x000fe200078ec0ff */
[----:B------:R-:W-:Y:S02]  /*93f0*/  IMAD.MOV R6, RZ, RZ, -R5 ;  /* 0x000000ffff067224 */ /* 0x000fe400078e0a05 */
[----:B------:R-:W-:-:S04]  /*9400*/  IMAD R4, R22, R5, R4 ;  /* 0x0000000516047224 */ /* 0x000fc800078e0204 */
[----:B------:R-:W-:Y:S02]  /*9410*/  @P0 IMAD R23, R20, R14, R3 ;  /* 0x0000000e14170224 */ /* 0x000fe400078e0203 */
[----:B0-----:R-:W-:Y:S02]  /*9420*/  IMAD R3, R6, R27, R15 ;  /* 0x0000001b06037224 */ /* 0x001fe400078e020f */
[----:B------:R-:W-:Y:S02]  /*9430*/  IMAD R7, R4, R29, R23 ;  /* 0x0000001d04077224 */ /* 0x000fe400078e0217 */
[----:B------:R-:W-:Y:S02]  /*9440*/  IMAD R4, R3, R21, R10 ;  /* 0x0000001503047224 */ /* 0x000fe400078e020a */
[----:B------:R-:W-:-:S03]  /*9450*/  IMAD.MOV.U32 R6, RZ, RZ, 0x1 ;  /* 0x00000001ff067424 */ /* 0x000fc600078e00ff */
[----:B------:R-:W-:Y:S02]  /*9460*/  SEL R9, R4, R7, !P0 ;  /* 0x0000000704097207 */ /* 0x000fe40004000000 */
[----:B------:R-:W-:-:S07]  /*9470*/  SEL R7, R7, R4, !P0 ;  /* 0x0000000407077207 */ /* 0x000fce0004000000 */
.L_x_191:
[----:B------:R-:W-:-:S08]  /*9480*/  NOP ;  /* 0x0000000000007918 */ /* 0x000fd00000000000 */
[----:B------:R-:W0:-:S00]  /*9490*/  USETMAXREG.DEALLOC.CTAPOOL 0x28 ;  /* 0x00000028000079c8 */ /* 0x000e0000080e0500 */
[----:B0-----:R-:W-:-:S13]  /*94a0*/  ISETP.NE.AND P0, PT, R0, RZ, PT ;  /* 0x000000ff0000720c */ /* 0x001fda0003f05270 */
[----:B------:R-:W-:Y:S05]  /*94b0*/  @P0 EXIT ;  /* 0x000000000000094d */ /* 0x000fea0003800000 */
[----:B------:R-:W-:Y:S01]  /*94c0*/  LOP3.LUT P0, RZ, R6, 0xff, RZ, 0xc0, !PT ;  /* 0x000000ff06ff7812 */ /* 0x000fe2000780c0ff */
[----:B------:R-:W-:Y:S02]  /*94d0*/  IMAD.MOV.U32 R0, RZ, RZ, 0x1 ;  /* 0x00000001ff007424 */ /* 0x000fe400078e00ff */
[----:B------:R-:W-:-:S10]  /*94e0*/  IMAD.MOV.U32 R12, RZ, RZ, RZ ;  /* 0x000000ffff0c7224 */ /* 0x000fd400078e00ff */
[----:B------:R-:W-:Y:S05]  /*94f0*/  @!P0 BRA `(.L_x_194) ;  /* 0x0000000c00608947 */ /* 0x000fea0003800000 */
[----:B------:R-:W0:Y:S01]  /*9500*/  LDC R0, c[0x0][0x28c] ;  /* 0x0000a300ff007b82 */ /* 0x000e220000000800 */
[----:B------:R-:W-:Y:S01]  /*9510*/  ULDC UR5, c[0x0][0x658] ;  /* 0x0001960000057ab9 */ /* 0x000fe20000000800 */
[----:B------:R-:W-:Y:S01]  /*9520*/  UMOV UR7, 0xffffffff ;  /* 0xffffffff00077882 */ /* 0x000fe20000000000 */
[----:B------:R-:W-:Y:S01]  /*9530*/  ULDC UR6, c[0x0][0xc] ;  /* 0x0000030000067ab9 */ /* 0x000fe20000000800 */
[----:B------:R-:W-:Y:S01]  /*9540*/  USHF.L.U32 UR9, UR7, UR5, URZ ;  /* 0x0000000507097299 */ /* 0x000fe2000800063f */
[C---:B------:R-:W-:Y:S01]  /*9550*/  LOP3.LUT P2, RZ, R18.reuse, 0x7f, RZ, 0xc0, !PT ;  /* 0x0000007f12ff7812 */ /* 0x040fe2000784c0ff */
[----:B------:R-:W-:Y:S01]  /*9560*/  UMOV UR8, 0x1 ;  /* 0x0000000100087882 */ /* 0x000fe20000000000 */
[----:B------:R-:W-:Y:S01]  /*9570*/  ULDC UR7, c[0x0][0x10] ;  /* 0x0000040000077ab9 */ /* 0x000fe20000000800 */
[----:B------:R-:W-:Y:S01]  /*9580*/  LOP3.LUT P0, RZ, R18, 0x1f, RZ, 0xc0, !PT ;  /* 0x0000001f12ff7812 */ /* 0x000fe2000780c0ff */
[----:B------:R-:W-:Y:S01]  /*9590*/  UIMAD.WIDE.U32 UR6, UR6, UR7, URZ ;  /* 0x00000007060672a5 */ /* 0x000fe2000f8e003f */
[----:B------:R-:W-:Y:S01]  /*95a0*/  BSSY B0, `(.L_x_194) ;  /* 0x00000cd000007945 */ /* 0x000fe20003800000 */
[----:B------:R-:W-:Y:S01]  /*95b0*/  USHF.L.U32 UR5, UR8, UR5, URZ ;  /* 0x0000000508057299 */ /* 0x000fe2000800063f */
[----:B------:R-:W-:Y:S01]  /*95c0*/  IMAD.MOV.U32 R13, RZ, RZ, 0x1 ;  /* 0x00000001ff0d7424 */ /* 0x000fe200078e00ff */
[----:B------:R-:W-:Y:S01]  /*95d0*/  LOP3.LUT R11, R19, 0x2, RZ, 0xfc, !PT ;  /* 0x00000002130b7812 */ /* 0x000fe200078efcff */
[----:B------:R-:W-:Y:S01]  /*95e0*/  ULDC UR8, c[0x0][0x14] ;  /* 0x0000050000087ab9 */ /* 0x000fe20000000800 */
[----:B------:R-:W-:Y:S01]  /*95f0*/  PLOP3.LUT P0, PT, P0, P2, PT, 0x8a, 0x0 ;  /* 0x000000000000781c */ /* 0x000fe20000705172 */
[----:B------:R-:W-:Y:S01]  /*9600*/  UIMAD.WIDE.U32 UR30, UR6, UR8, URZ ;  /* 0x00000008061e72a5 */ /* 0x000fe2000f8e003f */
[----:B------:R-:W-:Y:S01]  /*9610*/  IMAD.MOV.U32 R12, RZ, RZ, RZ ;  /* 0x000000ffff0c7224 */ /* 0x000fe200078e00ff */
[----:B------:R-:W-:Y:S01]  /*9620*/  UIMAD UR7, UR7, UR8, URZ ;  /* 0x00000008070772a4 */ /* 0x000fe2000f8e023f */
[----:B------:R-:W-:Y:S01]  /*9630*/  ULDC UR4, c[0x0][0x600] ;  /* 0x0001800000047ab9 */ /* 0x000fe20000000800 */
[----:B------:R-:W-:-:S02]  /*9640*/  ULOP3.LUT UR6, URZ, UR9, URZ, 0x33, !UPT ;  /* 0x000000093f067292 */ /* 0x000fc4000f8e333f */
[----:B------:R-:W-:Y:S01]  /*9650*/  UIADD3 UR4, UR4, -0x1, URZ ;  /* 0xffffffff04047890 */ /* 0x000fe2000fffe03f */
[----:B0-----:R-:W-:Y:S01]  /*9660*/  VIADD R0, R0, 0x7f ;  /* 0x0000007f00007836 */ /* 0x001fe20000000000 */
[----:B------:R-:W-:Y:S01]  /*9670*/  UIADD3 UR7, UR31, UR7, URZ ;  /* 0x000000071f077290 */ /* 0x000fe2000fffe03f */
[----:B------:R-:W-:-:S03]  /*9680*/  ULDC.64 UR38, c[0x0][0x198] ;  /* 0x0000660000267ab9 */ /* 0x000fc60000000a00 */
[----:B------:R-:W-:-:S04]  /*9690*/  SHF.R.S32.HI R3, RZ, 0x1f, R0 ;  /* 0x0000001fff037819 */ /* 0x000fc80000011400 */
[----:B------:R-:W-:Y:S01]  /*96a0*/  LEA.HI R3, R3, R0, RZ, 0x7 ;  /* 0x0000000003037211 */ /* 0x000fe200078f38ff */
[----:B------:R-:W-:-:S03]  /*96b0*/  IMAD.MOV.U32 R0, RZ, RZ, 0x1 ;  /* 0x00000001ff007424 */ /* 0x000fc600078e00ff */
[----:B------:R-:W-:-:S05]  /*96c0*/  SHF.R.S32.HI R3, RZ, 0x7, R3 ;  /* 0x00000007ff037819 */ /* 0x000fca0000011403 */
[----:B------:R-:W-:-:S07]  /*96d0*/  VIADD R10, R3, 0x1 ;  /* 0x00000001030a7836 */ /* 0x000fce0000000000 */
.L_x_206:
[----:B------:R-:W-:-:S03]  /*96e0*/  UMOV UR8, 0xffffffff ;  /* 0xffffffff00087882 */ /* 0x000fc60000000000 */
[----:B------:R-:W-:Y:S05]  /*96f0*/  BRA.DIV UR8, `(.L_x_195) ;  /* 0x0000000e08a87947 */ /* 0x000fea000b800000 */
[----:B------:R-:W-:-:S13]  /*9700*/  ELECT P6, URZ, PT ;  /* 0x00000000003f782f */ /* 0x000fda00038c0000 */
.L_x_216:
[----:B------:R-:W0:Y:S01]  /*9710*/  LDC R4, c[0x0][0x28c] ;  /* 0x0000a300ff047b82 */ /* 0x000e220000000800 */
[----:B------:R-:W-:Y:S01]  /*9720*/  BSSY B1, `(.L_x_196) ;  /* 0x0000043000017945 */ /* 0x000fe20003800000 */
[----:B0-----:R-:W-:-:S13]  /*9730*/  ISETP.LT.OR P6, PT, R4, 0x1, !P6 ;  /* 0x000000010400780c */ /* 0x001fda00077c1670 */
[----:B------:R-:W-:Y:S05]  /*9740*/  @P6 BRA `(.L_x_197) ;  /* 0x0000000400006947 */ /* 0x000fea0003800000 */
[----:B------:R-:W-:Y:S02]  /*9750*/  IMAD.SHL.U32 R15, R7, 0x80, RZ ;  /* 0x00000080070f7824 */ /* 0x000fe400078e00ff */
[----:B------:R-:W-:Y:S02]  /*9760*/  IMAD R18, R9, 0xa0, RZ ;  /* 0x000000a009127824 */ /* 0x000fe400078e02ff */
[----:B------:R-:W-:Y:S02]  /*9770*/  IMAD.MOV.U32 R20, RZ, RZ, RZ ;  /* 0x000000ffff147224 */ /* 0x000fe400078e00ff */
[----:B------:R-:W-:Y:S02]  /*9780*/  IMAD.MOV.U32 R4, RZ, RZ, R10 ;  /* 0x000000ffff047224 */ /* 0x000fe400078e000a */
[----:B------:R-:W-:Y:S02]  /*9790*/  IMAD.MOV.U32 R5, RZ, RZ, R0 ;  /* 0x000000ffff057224 */ /* 0x000fe400078e0000 */
[----:B------:R-:W-:-:S07]  /*97a0*/  IMAD.MOV.U32 R6, RZ, RZ, R12 ;  /* 0x000000ffff067224 */ /* 0x000fce00078e000c */
.L_x_201:
[----:B------:R-:W0:Y:S01]  /*97b0*/  S2R R14, SR_CgaCtaId ;  /* 0x00000000000e7919 */ /* 0x000e220000008800 */
[----:B------:R-:W-:Y:S01]  /*97c0*/  MOV R7, 0x400 ;  /* 0x0000040000077802 */ /* 0x000fe20000000f00 */
[----:B------:R-:W1:Y:S03]  /*97d0*/  @!P2 LDC R9, c[0x0][0x500] ;  /* 0x00014000ff09ab82 */ /* 0x000e660000000800 */
[----:B0-----:R-:W-:Y:S02]  /*97e0*/  LEA R21, R14, R7, 0x18 ;  /* 0x000000070e157211 */ /* 0x001fe400078ec0ff */
[----:B------:R-:W-:-:S03]  /*97f0*/  SHF.L.U32 R7, R5, 0x1f, RZ ;  /* 0x0000001f05077819 */ /* 0x000fc600000006ff */
[----:B------:R-:W-:-:S04]  /*9800*/  IMAD R14, R6, 0x8, R21 ;  /* 0x00000008060e7824 */ /* 0x000fc800078e0215 */
[----:B------:R-:W0:Y:S02]  /*9810*/  SYNCS.PHASECHK.TRANS64.TRYWAIT P1, [R14+URZ+0x18], R7 ;  /* 0x000018070e0075a7 */ /* 0x000e24000802017f */
[----:B01----:R-:W-:Y:S05]  /*9820*/  @!P1 BRA `(.L_x_198) ;  /* 0x0000000c007c9947 */ /* 0x003fea0003800000 */
.L_x_217:
[----:B0-----:R-:W-:Y:S01]  /*9830*/  PRMT R7, R11, 0x9910, RZ ;  /* 0x000099100b077816 */ /* 0x001fe200000000ff */
[----:B------:R0:W-:Y:S03]  /*9840*/  @!P2 SYNCS.ARRIVE.TRANS64 RZ, [R14+URZ], R9 ;  /* 0x000000090effa9a7 */ /* 0x0001e6000800003f */
[----:B------:R-:W-:-:S13]  /*9850*/  ISETP.NE.AND P1, PT, R7, 0x2, PT ;  /* 0x000000020700780c */ /* 0x000fda0003f25270 */
[----:B0-----:R-:W-:Y:S05]  /*9860*/  @P1 BRA `(.L_x_199) ;  /* 0x0000000000041947 */ /* 0x001fea0003800000 */
[----:B------:R-:W-:Y:S01]  /*9870*/  BPT.TRAP 0x1 ;  /* 0x000000040000795c */ /* 0x000fe20000300000 */
.L_x_199:
[----:B------:R-:W-:Y:S05]  /*9880*/  @P0 BRA `(.L_x_200) ;  /* 0x0000000000040947 */ /* 0x000fea0003800000 */
[----:B------:R-:W-:Y:S01]  /*9890*/  BPT.TRAP 0x1 ;  /* 0x000000040000795c */ /* 0x000fe20000300000 */
.L_x_200:
[--C-:B------:R-:W-:Y:S01]  /*98a0*/  IMAD R7, R6, 0x8000, R21.reuse ;  /* 0x0000800006077824 */ /* 0x100fe200078e0215 */
[----:B------:R-:W-:Y:S01]  /*98b0*/  R2UR UR34, R20 ;  /* 0x00000000142272ca */ /* 0x000fe200000e0000 */
[----:B------:R-:W-:Y:S01]  /*98c0*/  IMAD R21, R6, 0xa000, R21 ;  /* 0x0000a00006157824 */ /* 0x000fe200078e0215 */
[----:B------:R-:W-:Y:S01]  /*98d0*/  R2UR UR33, R14 ;  /* 0x000000000e2172ca */ /* 0x000fe200000e0000 */
[----:B------:R-:W-:Y:S01]  /*98e0*/  VIADD R4, R4, 0xffffffff ;  /* 0xffffffff04047836 */ /* 0x000fe20000000000 */
[----:B------:R-:W-:Y:S01]  /*98f0*/  R2UR UR24, R7 ;  /* 0x00000000071872ca */ /* 0x000fe200000e0000 */
[----:B------:R-:W-:Y:S01]  /*9900*/  UIADD3 UR14, UP0, UR38, 0xf0, URZ ;  /* 0x000000f0260e7890 */ /* 0x000fe2000ff1e03f */
[----:B------:R-:W-:Y:S01]  /*9910*/  R2UR UR8, R21 ;  /* 0x00000000150872ca */ /* 0x000fe200000e0000 */
[----:B------:R-:W-:Y:S01]  /*9920*/  UIADD3 UR40, UP1, UR38, 0x1f0, URZ ;  /* 0x000001f026287890 */ /* 0x000fe2000ff3e03f */
[----:B------:R-:W-:Y:S01]  /*9930*/  R2UR UR36, R8 ;  /* 0x00000000082472ca */ /* 0x000fe200000e0000 */
[----:B------:R-:W-:Y:S01]  /*9940*/  UIADD3.X UR15, URZ, UR39, URZ, UP0, !UPT ;  /* 0x000000273f0f7290 */ /* 0x000fe200087fe43f */
[----:B------:R-:W-:Y:S01]  /*9950*/  R2UR UR35, R15 ;  /* 0x000000000f2372ca */ /* 0x000fe200000e0000 */
[----:B------:R-:W-:Y:S01]  /*9960*/  UIADD3.X UR41, URZ, UR39, URZ, UP1, !UPT ;  /* 0x000000273f297290 */ /* 0x000fe20008ffe43f */
[----:B------:R-:W-:Y:S01]  /*9970*/  R2UR UR19, R18 ;  /* 0x00000000121372ca */ /* 0x000fe200000e0000 */
[----:B------:R-:W-:Y:S01]  /*9980*/  UIADD3 UR26, UR34, 0x40, URZ ;  /* 0x00000040221a7890 */ /* 0x000fe2000fffe03f */
[----:B------:R-:W-:Y:S01]  /*9990*/  ISETP.GT.AND P3, PT, R4, 0x1, PT ;  /* 0x000000010400780c */ /* 0x000fe20003f64270 */
[----:B------:R-:W-:Y:S01]  /*99a0*/  VIADD R6, R6, 0x1 ;  /* 0x0000000106067836 */ /* 0x000fe20000000000 */
[----:B------:R-:W-:Y:S01]  /*99b0*/  UMOV UR22, 0x0 ;  /* 0x0000000000167882 */ /* 0x000fe20000000000 */
[----:B------:R-:W-:Y:S01]  /*99c0*/  UIADD3 UR32, UR24, 0x100, URZ ;  /* 0x0000010018207890 */ /* 0x000fe2000fffe03f */
[----:B------:R-:W-:Y:S01]  /*99d0*/  VIADD R20, R20, 0x80 ;  /* 0x0000008014147836 */ /* 0x000fe20000000000 */
[----:B------:R-:W-:Y:S01]  /*99e0*/  UIADD3 UR24, UR24, 0x4100, URZ ;  /* 0x0000410018187890 */ /* 0x000fe2000fffe03f */
[----:B------:R-:W-:Y:S01]  /*99f0*/  ISETP.NE.AND P1, PT, R6, 0x3, PT ;  /* 0x000000030600780c */ /* 0x000fe20003f25270 */
[----:B------:R-:W-:-:S02]  /*9a00*/  UIADD3 UR16, UR8, 0x18100, URZ ;  /* 0x0001810008107890 */ /* 0x000fc4000fffe03f */
[----:B------:R-:W-:Y:S01]  /*9a10*/  UIADD3 UR8, UR8, 0x1d100, URZ ;  /* 0x0001d10008087890 */ /* 0x000fe2000fffe03f */
[----:B------:R-:W-:Y:S01]  /*9a20*/  SEL R14, RZ, 0x1, P1 ;  /* 0x00000001ff0e7807 */ /* 0x000fe20000800000 */
[----:B------:R-:W-:Y:S01]  /*9a30*/  UMOV UR23, 0x10000000 ;  /* 0x1000000000177882 */ /* 0x000fe20000000000 */
[----:B------:R-:W-:Y:S01]  /*9a40*/  UMOV UR25, UR33 ;  /* 0x0000002100197c82 */ /* 0x000fe20008000000 */
[----:B------:R-:W-:Y:S01]  /*9a50*/  UMOV UR28, UR36 ;  /* 0x00000024001c7c82 */ /* 0x000fe20008000000 */
[----:B------:R-:W-:Y:S01]  /*9a60*/  UMOV UR27, UR35 ;  /* 0x00000023001b7c82 */ /* 0x000fe20008000000 */
[----:B------:R-:W-:Y:S01]  /*9a70*/  UMOV UR17, UR33 ;  /* 0x0000002100117c82 */ /* 0x000fe20008000000 */
[----:B------:R-:W-:Y:S01]  /*9a80*/  UMOV UR18, UR34 ;  /* 0x0000002200127c82 */ /* 0x000fe20008000000 */
[----:B------:R-:W-:Y:S01]  /*9a90*/  UMOV UR20, UR36 ;  /* 0x0000002400147c82 */ /* 0x000fe20008000000 */
[----:B------:R0:W-:Y:S01]  /*9aa0*/  UTMALDG.3D [UR32], [UR14], desc[UR22] ;  /* 0x000016200e0075b4 */ /* 0x0001e20008011000 */
[----:B------:R-:W-:Y:S01]  /*9ab0*/  UMOV UR9, UR33 ;  /* 0x0000002100097c82 */ /* 0x000fe20008000000 */
[----:B------:R-:W-:Y:S01]  /*9ac0*/  UMOV UR11, UR19 ;  /* 0x00000013000b7c82 */ /* 0x000fe20008000000 */
[----:B------:R-:W-:Y:S01]  /*9ad0*/  UMOV UR12, UR36 ;  /* 0x00000024000c7c82 */ /* 0x000fe20008000000 */
[----:B------:R-:W-:Y:S01]  /*9ae0*/  UMOV UR10, UR26 ;  /* 0x0000001a000a7c82 */ /* 0x000fe20008000000 */
[----:B------:R-:W-:-:S02]  /*9af0*/  LOP3.LUT R5, R5, R14, RZ, 0x3c, !PT ;  /* 0x0000000e05057212 */ /* 0x000fc400078e3cff */
[----:B------:R-:W-:Y:S01]  /*9b00*/  SEL R6, R6, RZ, P1 ;  /* 0x000000ff06067207 */ /* 0x000fe20000800000 */
[----:B------:R0:W-:Y:S01]  /*9b10*/  UTMALDG.3D [UR24], [UR14], desc[UR22] ;  /* 0x000016180e0075b4 */ /* 0x0001e20008011000 */
[----:B------:R0:W-:Y:S01]  /*9b20*/  UTMALDG.3D [UR16], [UR40], desc[UR22] ;  /* 0x00001610280075b4 */ /* 0x0001e20008011000 */
[----:B------:R0:W-:Y:S02]  /*9b30*/  UTMALDG.3D [UR8], [UR40], desc[UR22] ;  /* 0x00001608280075b4 */ /* 0x0001e40008011000 */
[----:B0-----:R-:W-:Y:S05]  /*9b40*/  @P3 BRA `(.L_x_201) ;  /* 0xfffffffc00183947 */ /* 0x001fea000383ffff */
.L_x_197:
[----:B------:R-:W-:Y:S05]  /*9b50*/  BSYNC B1 ;  /* 0x0000000000017941 */ /* 0x000fea0003800000 */
.L_x_196:
[----:B------:R-:W-:Y:S01]  /*9b60*/  LOP3.LUT P3, RZ, R13, 0xff, RZ, 0xc0, !PT ;  /* 0x000000ff0dff7812 */ /* 0x000fe2000786c0ff */
[----:B------:R-:W-:Y:S01]  /*9b70*/  IMAD.IADD R12, R3, 0x1, R12 ;  /* 0x00000001030c7824 */ /* 0x000fe200078e020c */
[----:B------:R-:W-:Y:S01]  /*9b80*/  IADD3 R16, P4, R16, UR30, RZ ;  /* 0x0000001e10107c10 */ /* 0x000fe2000ff9e0ff */
[----:B------:R-:W-:Y:S01]  /*9b90*/  ULDC.64 UR8, c[0x0][0x650] ;  /* 0x0001940000087ab9 */ /* 0x000fe20000000a00 */
[----:B------:R-:W-:Y:S01]  /*9ba0*/  BSSY B1, `(.L_x_202) ;  /* 0x000006a000017945 */ /* 0x000fe20003800000 */
[----:B------:R-:W-:Y:S01]  /*9bb0*/  IMAD.MOV.U32 R9, RZ, RZ, -0x1 ;  /* 0xffffffffff097424 */ /* 0x000fe200078e00ff */
[----:B------:R-:W-:Y:S01]  /*9bc0*/  ISETP.GT.U32.AND P1, PT, R12, 0x2, PT ;  /* 0x000000020c00780c */ /* 0x000fe20003f24070 */
[----:B------:R-:W-:Y:S01]  /*9bd0*/  IMAD.MOV.U32 R8, RZ, RZ, -0x1 ;  /* 0xffffffffff087424 */ /* 0x000fe200078e00ff */
[----:B------:R-:W-:Y:S02]  /*9be0*/  IADD3.X R17, R17, UR7, RZ, P4, !PT ;  /* 0x0000000711117c10 */ /* 0x000fe4000a7fe4ff */
[----:B------:R-:W-:-:S02]  /*9bf0*/  ISETP.LT.U32.AND P1, PT, R3, 0x3, P1 ;  /* 0x000000030300780c */ /* 0x000fc40000f21070 */
[----:B------:R-:W-:Y:S01]  /*9c00*/  PRMT R13, RZ, 0x7610, R13 ;  /* 0x00007610ff0d7816 */ /* 0x000fe2000000000d */
[----:B------:R-:W0:Y:S01]  /*9c10*/  @P3 S2R R5, SR_CgaCtaId ;  /* 0x0000000000053919 */ /* 0x000e220000008800 */
[----:B------:R-:W-:-:S04]  /*9c20*/  @P3 MOV R4, 0x400 ;  /* 0x0000040000043802 */ /* 0x000fc80000000f00 */
[----:B0-----:R-:W-:Y:S01]  /*9c30*/  @P3 LEA R6, R5, R4, 0x18 ;  /* 0x0000000405063211 */ /* 0x001fe200078ec0ff */
[----:B------:R-:W-:-:S03]  /*9c40*/  IMAD.WIDE.U32 R4, R12, -0x55555555, RZ ;  /* 0xaaaaaaab0c047825 */ /* 0x000fc600078e00ff */
[----:B------:R0:W-:Y:S01]  /*9c50*/  @P3 SYNCS.ARRIVE.TRANS64.A1T0 RZ, [R6+URZ+0x48], RZ ;  /* 0x000048ff06ff39a7 */ /* 0x0001e2000810003f */
[----:B------:R-:W-:Y:S02]  /*9c60*/  ISETP.GE.U32.AND P3, PT, R3, 0x3, PT ;  /* 0x000000030300780c */ /* 0x000fe40003f66070 */
[----:B------:R-:W-:Y:S02]  /*9c70*/  SHF.R.U32.HI R7, RZ, 0x1, R5 ;  /* 0x00000001ff077819 */ /* 0x000fe40000011605 */
[----:B------:R-:W-:Y:S02]  /*9c80*/  SEL R5, RZ, 0x1, !P1 ;  /* 0x00000001ff057807 */ /* 0x000fe40004800000 */
[----:B------:R-:W-:Y:S01]  /*9c90*/  ISETP.GE.U32.AND P1, PT, R16, UR8, PT ;  /* 0x0000000810007c0c */ /* 0x000fe2000bf26070 */
[----:B------:R-:W-:Y:S01]  /*9ca0*/  IMAD R12, R7, -0x3, R12 ;  /* 0xfffffffd070c7824 */ /* 0x000fe200078e020c */
[----:B------:R-:W-:Y:S02]  /*9cb0*/  LOP3.LUT R0, R0, R5, RZ, 0x3c, !PT ;  /* 0x0000000500007212 */ /* 0x000fe400078e3cff */
[----:B------:R-:W-:-:S02]  /*9cc0*/  ISETP.GE.U32.AND.EX P1, PT, R17, UR9, PT, P1 ;  /* 0x0000000911007c0c */ /* 0x000fc4000bf26110 */
[----:B------:R-:W-:Y:S02]  /*9cd0*/  PRMT R4, RZ, 0x7610, R4 ;  /* 0x00007610ff047816 */ /* 0x000fe40000000004 */
[----:B------:R-:W-:Y:S01]  /*9ce0*/  @P3 LOP3.LUT R0, R0, 0x1, R7, 0x78, !PT ;  /* 0x0000000100003812 */ /* 0x000fe200078e7807 */
[----:B------:R-:W-:-:S08]  /*9cf0*/  IMAD.MOV.U32 R7, RZ, RZ, -0x1 ;  /* 0xffffffffff077424 */ /* 0x000fd000078e00ff */
[----:B0-----:R-:W-:Y:S05]  /*9d00*/  @P1 BRA `(.L_x_203) ;  /* 0x00000004004c1947 */ /* 0x001fea0003800000 */
[----:B------:R-:W-:Y:S01]  /*9d10*/  ULDC.64 UR8, c[0x0][0x628] ;  /* 0x00018a0000087ab9 */ /* 0x000fe20000000a00 */
[----:B------:R-:W0:Y:S01]  /*9d20*/  S2R R15, SR_CTAID.X ;  /* 0x00000000000f7919 */ /* 0x000e220000002500 */
[----:B------:R-:W-:Y:S01]  /*9d30*/  ISETP.NE.U32.AND P1, PT, RZ, UR8, PT ;  /* 0x00000008ff007c0c */ /* 0x000fe2000bf25070 */
[----:B------:R-:W-:Y:S01]  /*9d40*/  ULDC UR11, c[0x0][0x630] ;  /* 0x00018c00000b7ab9 */ /* 0x000fe20000000800 */
[----:B------:R-:W-:Y:S01]  /*9d50*/  IMAD.MOV.U32 R4, RZ, RZ, R16 ;  /* 0x000000ffff047224 */ /* 0x000fe200078e0010 */
[----:B------:R-:W1:Y:S01]  /*9d60*/  S2R R14, SR_CTAID.Y ;  /* 0x00000000000e7919 */ /* 0x000e620000002600 */
[----:B------:R-:W-:Y:S01]  /*9d70*/  ISETP.NE.AND.EX P1, PT, RZ, UR9, PT, P1 ;  /* 0x00000009ff007c0c */ /* 0x000fe2000bf25310 */
[----:B------:R-:W-:-:S12]  /*9d80*/  IMAD.MOV.U32 R5, RZ, RZ, R17 ;  /* 0x000000ffff057224 */ /* 0x000fd800078e0011 */
[----:B------:R-:W-:Y:S05]  /*9d90*/  @!P1 BRA `(.L_x_204) ;  /* 0x0000000000289947 */ /* 0x000fea0003800000 */
[----:B------:R-:W-:Y:S02]  /*9da0*/  ULDC UR10, c[0x0][0x634] ;  /* 0x00018d00000a7ab9 */ /* 0x000fe40000000800 */
[----:B------:R-:W-:-:S05]  /*9db0*/  IADD3 R9, P1, R16, UR10, RZ ;  /* 0x0000000a10097c10 */ /* 0x000fca000ff3e0ff */
[----:B------:R-:W-:-:S04]  /*9dc0*/  IMAD.X R21, RZ, RZ, R17, P1 ;  /* 0x000000ffff157224 */ /* 0x000fc800008e0611 */
[----:B------:R-:W-:-:S04]  /*9dd0*/  IMAD.WIDE.U32 R6, R21, UR8, RZ ;  /* 0x0000000815067c25 */ /* 0x000fc8000f8e00ff */
[----:B------:R-:W-:-:S04]  /*9de0*/  IMAD.WIDE.U32 R6, P1, R9, UR9, R6 ;  /* 0x0000000909067c25 */ /* 0x000fc8000f820006 */
[----:B------:R-:W-:-:S04]  /*9df0*/  IMAD.WIDE.U32 R8, R9, UR8, RZ ;  /* 0x0000000809087c25 */ /* 0x000fc8000f8e00ff */
[----:B------:R-:W-:Y:S01]  /*9e00*/  IMAD.X R5, RZ, RZ, RZ, P1 ;  /* 0x000000ffff057224 */ /* 0x000fe200008e06ff */
[----:B------:R-:W-:Y:S01]  /*9e10*/  IADD3 RZ, P1, R9, R6, RZ ;  /* 0x0000000609ff7210 */ /* 0x000fe20007f3e0ff */
[----:B------:R-:W-:-:S04]  /*9e20*/  IMAD.MOV.U32 R4, RZ, RZ, R7 ;  /* 0x000000ffff047224 */ /* 0x000fc800078e0007 */
[----:B------:R-:W-:-:S08]  /*9e30*/  IMAD.WIDE.U32.X R4, R21, UR9, R4, P1 ;  /* 0x0000000915047c25 */ /* 0x000fd000088e0404 */
.L_x_204:
[--C-:B------:R-:W-:Y:S01]  /*9e40*/  SHF.R.U64 R8, R4, UR11, R5.reuse ;  /* 0x0000000b04087c19 */ /* 0x100fe20008001205 */
[----:B------:R-:W-:Y:S01]  /*9e50*/  ULDC.64 UR8, c[0x0][0x620] ;  /* 0x0001880000087ab9 */ /* 0x000fe20000000a00 */
[----:B------:R-:W-:Y:S01]  /*9e60*/  SHF.R.U32.HI R4, RZ, UR11, R5 ;  /* 0x0000000bff047c19 */ /* 0x000fe20008011605 */
[----:B------:R-:W2:Y:S01]  /*9e70*/  LDC R24, c[0x0][0x144] ;  /* 0x00005100ff187b82 */ /* 0x000ea20000000800 */
[----:B------:R-:W-:Y:S01]  /*9e80*/  IADD3 R7, P1, RZ, -R8, RZ ;  /* 0x80000008ff077210 */ /* 0x000fe20007f3e0ff */
[----:B------:R-:W-:Y:S01]  /*9e90*/  ULDC.64 UR12, c[0x0][0x640] ;  /* 0x00019000000c7ab9 */ /* 0x000fe20000000a00 */
[----:B0-----:R-:W-:Y:S01]  /*9ea0*/  I2FP.F32.U32 R9, R15 ;  /* 0x0000000f00097245 */ /* 0x001fe20000201000 */
[----:B------:R-:W-:Y:S02]  /*9eb0*/  ULDC UR10, c[0x0][0x608] ;  /* 0x00018200000a7ab9 */ /* 0x000fe40000000800 */
[----:B------:R-:W-:Y:S01]  /*9ec0*/  IMAD.X R4, RZ, RZ, ~R4, P1 ;  /* 0x000000ffff047224 */ /* 0x000fe200008e0e04 */
[----:B------:R-:W-:Y:S01]  /*9ed0*/  ISETP.NE.U32.AND P1, PT, RZ, UR12, PT ;  /* 0x0000000cff007c0c */ /* 0x000fe2000bf25070 */
[----:B------:R-:W0:Y:S02]  /*9ee0*/  LDC R21, c[0x0][0x148] ;  /* 0x00005200ff157b82 */ /* 0x000e240000000800 */
[----:B------:R-:W-:Y:S01]  /*9ef0*/  IMAD R6, R4, UR8, RZ ;  /* 0x0000000804067c24 */ /* 0x000fe2000f8e02ff */
[----:B------:R-:W-:Y:S01]  /*9f00*/  ISETP.NE.AND.EX P1, PT, RZ, UR13, PT, P1 ;  /* 0x0000000dff007c0c */ /* 0x000fe2000bf25310 */
[----:B------:R-:W-:Y:S01]  /*9f10*/  IMAD.WIDE.U32 R4, R7, UR8, R16 ;  /* 0x0000000807047c25 */ /* 0x000fe2000f8e0010 */
[----:B------:R-:W-:-:S03]  /*9f20*/  ULDC UR8, c[0x0][0x150] ;  /* 0x0000540000087ab9 */ /* 0x000fc60000000800 */
[----:B------:R-:W-:Y:S02]  /*9f30*/  IMAD R7, R7, UR9, R6 ;  /* 0x0000000907077c24 */ /* 0x000fe4000f8e0206 */
[----:B------:R-:W-:Y:S01]  /*9f40*/  FMUL R6, R9, UR8 ;  /* 0x0000000809067c20 */ /* 0x000fe20008400000 */
[----:B------:R-:W-:Y:S01]  /*9f50*/  ULDC UR8, c[0x0][0x618] ;  /* 0x0001860000087ab9 */ /* 0x000fe20000000800 */
[----:B------:R-:W-:Y:S01]  /*9f60*/  ULDC UR9, c[0x0][0x154] ;  /* 0x0000550000097ab9 */ /* 0x000fe20000000800 */
[----:B------:R-:W-:-:S03]  /*9f70*/  IMAD.IADD R5, R5, 0x1, R7 ;  /* 0x0000000105057824 */ /* 0x000fc600078e0207 */
[----:B------:R-:W3:Y:S02]  /*9f80*/  F2I.U32.TRUNC.NTZ R6, R6 ;  /* 0x0000000600067305 */ /* 0x000ee4000020f000 */
[----:B------:R-:W-:Y:S02]  /*9f90*/  SHF.R.U64 R9, R4, UR8, R5 ;  /* 0x0000000804097c19 */ /* 0x000fe40008001205 */
[----:B-1----:R-:W-:-:S05]  /*9fa0*/  I2FP.F32.U32 R4, R14 ;  /* 0x0000000e00047245 */ /* 0x002fca0000201000 */
[----:B------:R-:W-:Y:S01]  /*9fb0*/  FMUL R22, R4, UR9 ;  /* 0x0000000904167c20 */ /* 0x000fe20008400000 */
[----:B------:R-:W-:Y:S01]  /*9fc0*/  SHF.R.U32.HI R4, RZ, UR8, R5 ;  /* 0x00000008ff047c19 */ /* 0x000fe20008011605 */
[----:B------:R-:W-:-:S03]  /*9fd0*/  ULDC UR8, c[0x0][0x658] ;  /* 0x0001960000087ab9 */ /* 0x000fc60000000800 */
[--C-:B------:R-:W-:Y:S01]  /*9fe0*/  SHF.R.U64 R20, R9, UR10, R4.reuse ;  /* 0x0000000a09147c19 */ /* 0x100fe20008001204 */
[----:B------:R-:W1:Y:S01]  /*9ff0*/  F2I.U32.TRUNC.NTZ R22, R22 ;  /* 0x0000001600167305 */ /* 0x000e62000020f000 */
[----:B------:R-:W-:Y:S01]  /*a000*/  SHF.R.U32.HI R5, RZ, UR10, R4 ;  /* 0x0000000aff057c19 */ /* 0x000fe20008011604 */
[----:B---3--:R-:W-:-:S03]  /*a010*/  IMAD.MOV R6, RZ, RZ, -R6 ;  /* 0x000000ffff067224 */ /* 0x008fc600078e0a06 */
[----:B------:R-:W-:Y:S01]  /*a020*/  SHF.R.U64 R18, R20, UR8, R5 ;  /* 0x0000000814127c19 */ /* 0x000fe20008001205 */
[----:B--2---:R-:W-:Y:S01]  /*a030*/  IMAD R15, R24, R6, R15 ;  /* 0x00000006180f7224 */ /* 0x004fe200078e020f */
[----:B------:R-:W-:-:S03]  /*a040*/  SHF.R.U32.HI R23, RZ, UR8, R5 ;  /* 0x00000008ff177c19 */ /* 0x000fc60008011605 */
[----:B------:R-:W-:Y:S02]  /*a050*/  IMAD.MOV.U32 R4, RZ, RZ, R18 ;  /* 0x000000ffff047224 */ /* 0x000fe400078e0012 */
[----:B------:R-:W-:Y:S01]  /*a060*/  IMAD.MOV.U32 R5, RZ, RZ, R23 ;  /* 0x000000ffff057224 */ /* 0x000fe200078e0017 */
[----:B-1----:R-:W-:Y:S06]  /*a070*/  @!P1 BRA `(.L_x_205) ;  /* 0x0000000000289947 */ /* 0x002fec0003800000 */
[----:B------:R-:W-:Y:S02]  /*a080*/  ULDC UR8, c[0x0][0x64c] ;  /* 0x0001930000087ab9 */ /* 0x000fe40000000800 */
[----:B------:R-:W-:-:S05]  /*a090*/  IADD3 R5, P1, R18, UR8, RZ ;  /* 0x0000000812057c10 */ /* 0x000fca000ff3e0ff */
[----:B------:R-:W-:-:S04]  /*a0a0*/  IMAD.X R23, RZ, RZ, R23, P1 ;  /* 0x000000ffff177224 */ /* 0x000fc800008e0617 */
[----:B------:R-:W-:-:S04]  /*a0b0*/  IMAD.WIDE.U32 R6, R23, UR12, RZ ;  /* 0x0000000c17067c25 */ /* 0x000fc8000f8e00ff */
[----:B------:R-:W-:-:S04]  /*a0c0*/  IMAD.WIDE.U32 R6, P1, R5, UR13, R6 ;  /* 0x0000000d05067c25 */ /* 0x000fc8000f820006 */
[----:B------:R-:W-:-:S04]  /*a0d0*/  IMAD.WIDE.U32 R4, R5, UR12, RZ ;  /* 0x0000000c05047c25 */ /* 0x000fc8000f8e00ff */
[----:B------:R-:W-:Y:S01]  /*a0e0*/  IMAD.MOV.U32 R4, RZ, RZ, R7 ;  /* 0x000000ffff047224 */ /* 0x000fe200078e0007 */
[----:B------:R-:W-:Y:S01]  /*a0f0*/  IADD3 RZ, P3, R5, R6, RZ ;  /* 0x0000000605ff7210 */ /* 0x000fe20007f7e0ff */
[----:B------:R-:W-:-:S04]  /*a100*/  IMAD.X R5, RZ, RZ, RZ, P1 ;  /* 0x000000ffff057224 */ /* 0x000fc800008e06ff */
[----:B------:R-:W-:-:S08]  /*a110*/  IMAD.WIDE.U32.X R4, R23, UR13, R4, P3 ;  /* 0x0000000d17047c25 */ /* 0x000fd000098e0404 */
.L_x_205:
[----:B------:R-:W-:Y:S01]  /*a120*/  ISETP.NE.AND P1, PT, R2, 0x1, PT ;  /* 0x000000010200780c */ /* 0x000fe20003f25270 */
[----:B------:R-:W-:Y:S01]  /*a130*/  ULDC UR8, c[0x0][0x648] ;  /* 0x0001920000087ab9 */ /* 0x000fe20000000800 */
[----:B------:R-:W-:Y:S01]  /*a140*/  LOP3.LUT R20, R20, UR6, RZ, 0xc0, !PT ;  /* 0x0000000614147c12 */ /* 0x000fe2000f8ec0ff */
[----:B------:R-:W-:Y:S01]  /*a150*/  IMAD.MOV R22, RZ, RZ, -R22 ;  /* 0x000000ffff167224 */ /* 0x000fe200078e0a16 */
[----:B------:R-:W-:Y:S01]  /*a160*/  SHF.R.U64 R5, R4, UR8, R5 ;  /* 0x0000000804057c19 */ /* 0x000fe20008001205 */
[----:B------:R-:W-:Y:S01]  /*a170*/  ULDC UR8, c[0x0][0x638] ;  /* 0x00018e0000087ab9 */ /* 0x000fe20000000800 */
[----:B------:R-:W-:Y:S01]  /*a180*/  LOP3.LUT R9, R9, UR4, RZ, 0xc0, !PT ;  /* 0x0000000409097c12 */ /* 0x000fe2000f8ec0ff */
[----:B------:R-:W-:Y:S01]  /*a190*/  ULDC UR9, c[0x0][0x610] ;  /* 0x0001840000097ab9 */ /* 0x000fe20000000800 */
[----:B------:R-:W-:Y:S02]  /*a1a0*/  IMAD.MOV.U32 R4, RZ, RZ, 0x1 ;  /* 0x00000001ff047424 */ /* 0x000fe400078e00ff */
[----:B------:R-:W-:-:S02]  /*a1b0*/  IMAD.MOV R7, RZ, RZ, -R5 ;  /* 0x000000ffff077224 */ /* 0x000fc400078e0a05 */
[----:B------:R-:W-:Y:S02]  /*a1c0*/  IMAD R20, R5, UR5, R20 ;  /* 0x0000000505147c24 */ /* 0x000fe4000f8e0214 */
[----:B0-----:R-:W-:Y:S02]  /*a1d0*/  @P1 IMAD R15, R21, R22, R14 ;  /* 0x00000016150f1224 */ /* 0x001fe400078e020e */
[----:B------:R-:W-:Y:S01]  /*a1e0*/  IMAD R18, R7, UR8, R18 ;  /* 0x0000000807127c24 */ /* 0x000fe2000f8e0212 */
[----:B------:R-:W-:Y:S01]  /*a1f0*/  ULDC UR8, c[0x0][0x600] ;  /* 0x0001800000087ab9 */ /* 0x000fe20000000800 */
[----:B------:R-:W-:Y:S02]  /*a200*/  IMAD R15, R20, UR9, R15 ;  /* 0x00000009140f7c24 */ /* 0x000fe4000f8e020f */
[----:B------:R-:W-:-:S05]  /*a210*/  IMAD R18, R18, UR8, R9 ;  /* 0x0000000812127c24 */ /* 0x000fca000f8e0209 */
[----:B------:R-:W-:Y:S02]  /*a220*/  SEL R9, R18, R15, !P1 ;  /* 0x0000000f12097207 */ /* 0x000fe40004800000 */
[----:B------:R-:W-:-:S07]  /*a230*/  SEL R7, R15, R18, !P1 ;  /* 0x000000120f077207 */ /* 0x000fce0004800000 */
.L_x_203:
[----:B------:R-:W-:Y:S05]  /*a240*/  BSYNC B1 ;  /* 0x0000000000017941 */ /* 0x000fea0003800000 */
.L_x_202:
[----:B------:R-:W-:-:S13]  /*a250*/  LOP3.LUT P1, RZ, R4, 0xff, RZ, 0xc0, !PT ;  /* 0x000000ff04ff7812 */ /* 0x000fda000782c0ff */
[----:B------:R-:W-:Y:S05]  /*a260*/  @P1 BRA `(.L_x_206) ;  /* 0xfffffff4001c1947 */ /* 0x000fea000383ffff */
[----:B------:R-:W-:Y:S05]  /*a270*/  BSYNC B0 ;  /* 0x0000000000007941 */ /* 0x000fea0003800000 */
.L_x_194:
[----:B------:R-:W-:-:S03]  /*a280*/  UMOV UR8, 0xffffffff ;  /* 0xffffffff00087882 */ /* 0x000fc60000000000 */
[----:B------:R-:W-:Y:S05]  /*a290*/  BRA.DIV UR8, `(.L_x_207) ;  /* 0x0000000208f47947 */ /* 0x000fea000b800000 */
[----:B------:R-:W-:-:S13]  /*a2a0*/  ELECT P6, URZ, PT ;  /* 0x00000000003f782f */ /* 0x000fda00038c0000 */
.L_x_220:
[----:B------:R-:W-:Y:S04]  /*a2b0*/  BSSY B0, `(.L_x_208) ;  /* 0x0000022000007945 */ /* 0x000fe80003800000 */
[----:B------:R-:W-:Y:S05]  /*a2c0*/  @!P6 BRA `(.L_x_209) ;  /* 0x000000000080e947 */ /* 0x000fea0003800000 */
[----:B------:R-:W-:-:S04]  /*a2d0*/  LOP3.LUT R19, R19, 0x2, RZ, 0xfc, !PT ;  /* 0x0000000213137812 */ /* 0x000fc800078efcff */
[----:B------:R-:W-:-:S13]  /*a2e0*/  ISETP.NE.AND P0, PT, R19, 0x3, PT ;  /* 0x000000031300780c */ /* 0x000fda0003f05270 */
[----:B------:R-:W-:Y:S05]  /*a2f0*/  @!P0 BRA `(.L_x_210) ;  /* 0x0000000000048947 */ /* 0x000fea0003800000 */
[----:B------:R-:W-:Y:S01]  /*a300*/  BPT.TRAP 0x1 ;  /* 0x000000040000795c */ /* 0x000fe20000300000 */
.L_x_210:
[----:B------:R-:W0:Y:S01]  /*a310*/  S2R R3, SR_CgaCtaId ;  /* 0x0000000000037919 */ /* 0x000e220000008800 */
[----:B------:R-:W-:-:S04]  /*a320*/  MOV R2, 0x400 ;  /* 0x0000040000027802 */ /* 0x000fc80000000f00 */
[----:B0-----:R-:W-:Y:S02]  /*a330*/  LEA R3, R3, R2, 0x18 ;  /* 0x0000000203037211 */ /* 0x001fe400078ec0ff */
[----:B------:R-:W-:-:S03]  /*a340*/  SHF.L.U32 R2, R0, 0x1f, RZ ;  /* 0x0000001f00027819 */ /* 0x000fc600000006ff */
[----:B------:R-:W-:-:S04]  /*a350*/  VIADD R3, R3, 0x18 ;  /* 0x0000001803037836 */ /* 0x000fc80000000000 */
[C---:B------:R-:W-:Y:S02]  /*a360*/  IMAD R7, R12.reuse, 0x8, R3 ;  /* 0x000000080c077824 */ /* 0x040fe400078e0203 */
[----:B------:R-:W-:Y:S02]  /*a370*/  VIADD R12, R12, 0x1 ;  /* 0x000000010c0c7836 */ /* 0x000fe40000000000 */
[----:B------:R-:W0:Y:S03]  /*a380*/  SYNCS.PHASECHK.TRANS64.TRYWAIT P0, [R7+URZ], R2 ;  /* 0x00000002070075a7 */ /* 0x000e26000800017f */
[----:B------:R-:W-:-:S04]  /*a390*/  ISETP.NE.AND P1, PT, R12, 0x3, PT ;  /* 0x000000030c00780c */ /* 0x000fc80003f25270 */
[----:B------:R-:W-:Y:S02]  /*a3a0*/  SEL R5, RZ, 0x1, P1 ;  /* 0x00000001ff057807 */ /* 0x000fe40000800000 */
[----:B------:R-:W-:Y:S02]  /*a3b0*/  SEL R12, R12, RZ, P1 ;  /* 0x000000ff0c0c7207 */ /* 0x000fe40000800000 */
[----:B------:R-:W-:-:S03]  /*a3c0*/  LOP3.LUT R5, R0, R5, RZ, 0x3c, !PT ;  /* 0x0000000500057212 */ /* 0x000fc600078e3cff */
[----:B------:R-:W-:Y:S01]  /*a3d0*/  IMAD R9, R12, 0x8, R3 ;  /* 0x000000080c097824 */ /* 0x000fe200078e0203 */
[----:B------:R-:W-:Y:S01]  /*a3e0*/  SHF.L.U32 R4, R5, 0x1f, RZ ;  /* 0x0000001f05047819 */ /* 0x000fe200000006ff */
[----:B0-----:R-:W-:Y:S06]  /*a3f0*/  @!P0 BRA `(.L_x_211) ;  /* 0x0000000000bc8947 */ /* 0x001fec0003800000 */
.L_x_221:
[----:B------:R-:W1:Y:S01]  /*a400*/  SYNCS.PHASECHK.TRANS64.TRYWAIT P0, [R9+URZ], R4 ;  /* 0x00000004090075a7 */ /* 0x000e62000800017f */
[----:B------:R-:W-:-:S05]  /*a410*/  VIADD R0, R12, 0x1 ;  /* 0x000000010c007836 */ /* 0x000fca0000000000 */
[----:B------:R-:W-:-:S04]  /*a420*/  ISETP.NE.AND P1, PT, R0, 0x3, PT ;  /* 0x000000030000780c */ /* 0x000fc80003f25270 */
[----:B0-----:R-:W-:Y:S02]  /*a430*/  SEL R2, RZ, 0x1, P1 ;  /* 0x00000001ff027807 */ /* 0x001fe40000800000 */
[----:B------:R-:W-:Y:S02]  /*a440*/  SEL R0, R0, RZ, P1 ;  /* 0x000000ff00007207 */ /* 0x000fe40000800000 */
[----:B------:R-:W-:Y:S01]  /*a450*/  LOP3.LUT R2, R5, R2, RZ, 0x3c, !PT ;  /* 0x0000000205027212 */ /* 0x000fe200078e3cff */
[----:B-1----:R-:W-:Y:S06]  /*a460*/  @!P0 BRA `(.L_x_212) ;  /* 0x0000000000b48947 */ /* 0x002fec0003800000 */
.L_x_222:
[----:B------:R-:W-:Y:S01]  /*a470*/  IMAD R3, R0, 0x8, R3 ;  /* 0x0000000800037824 */ /* 0x000fe200078e0203 */
[----:B------:R-:W-:-:S07]  /*a480*/  SHF.L.U32 R0, R2, 0x1f, RZ ;  /* 0x0000001f02007819 */ /* 0x000fce00000006ff */
.L_x_213:
[----:B-1----:R1:W2:Y:S02]  /*a490*/  SYNCS.PHASECHK.TRANS64.TRYWAIT P0, [R3+URZ], R0 ;  /* 0x00000000030075a7 */ /* 0x0022a4000800017f */
[----:B--2---:R-:W-:Y:S05]  /*a4a0*/  @!P0 NANOSLEEP.SYNCS 0x989680 ;  /* 0x009896800000895d */ /* 0x004fea0003900000 */
[----:B------:R-:W2:Y:S02]  /*a4b0*/  @!P0 SYNCS.PHASECHK.TRANS64 P0, [R3+URZ], R0 ;  /* 0x00000000030085a7 */ /* 0x000ea4000800007f */
[----:B--2---:R-:W-:Y:S05]  /*a4c0*/  @!P0 BRA `(.L_x_213) ;  /* 0xfffffffc00f08947 */ /* 0x004fea000383ffff */
.L_x_209:
[----:B------:R-:W-:Y:S05]  /*a4d0*/  BSYNC B0 ;  /* 0x0000000000007941 */ /* 0x000fea0003800000 */
.L_x_208:
[----:B------:R-:W-:Y:S05]  /*a4e0*/  EXIT ;  /* 0x000000000000794d */ /* 0x000fea0003800000 */
.L_x_17:
[----:B---3--:R3:W4:Y:S02]  /*a4f0*/  SYNCS.PHASECHK.TRANS64.TRYWAIT P1, [R3+URZ], R0 ;  /* 0x00000000030075a7 */ /* 0x008724000802017f */
[----:B----4-:R-:W-:Y:S05]  /*a500*/  @!P1 NANOSLEEP.SYNCS 0x989680 ;  /* 0x009896800000995d */ /* 0x010fea0003900000 */
[----:B------:R-:W4:Y:S02]  /*a510*/  @!P1 SYNCS.PHASECHK.TRANS64 P1, [R3+URZ], R0 ;  /* 0x00000000030095a7 */ /* 0x000f24000802007f */
[----:B----4-:R-:W-:Y:S05]  /*a520*/  @!P1 BRA `(.L_x_17) ;  /* 0xfffffffc00f09947 */ /* 0x010fea000383ffff */
[----:B------:R-:W-:Y:S05]  /*a530*/  BRA `(.L_x_16) ;  /* 0xffffff6c002c7947 */ /* 0x000fea000383ffff */
.L_x_22:
[----:B-1----:R-:W-:-:S04]  /*a540*/  IMAD.U32 R4, RZ, RZ, UR9 ;  /* 0x00000009ff047e24 */ /* 0x002fc8000f8e00ff */
[----:B------:R1:W2:Y:S03]  /*a550*/  SYNCS.PHASECHK.TRANS64.TRYWAIT P1, [R4+URZ], R3 ;  /* 0x00000003040075a7 */ /* 0x0002a6000802017f */
[----:B--2---:R-:W-:Y:S05]  /*a560*/  @!P1 NANOSLEEP.SYNCS 0x989680 ;  /* 0x009896800000995d */ /* 0x004fea0003900000 */
[----:B------:R-:W2:Y:S02]  /*a570*/  @!P1 SYNCS.PHASECHK.TRANS64 P1, [R4+URZ], R3 ;  /* 0x00000003040095a7 */ /* 0x000ea4000802007f */
[----:B--2---:R-:W-:Y:S05]  /*a580*/  @!P1 BRA `(.L_x_22) ;  /* 0xfffffffc00ec9947 */ /* 0x004fea000383ffff */
[----:B------:R-:W-:Y:S05]  /*a590*/  BRA `(.L_x_21) ;  /* 0xffffff7c00ac7947 */ /* 0x000fea000383ffff */
.L_x_195:
[----:B------:R-:W-:Y:S01]  /*a5a0*/  BSSY B1, `(.L_x_214) ;  /* 0x0000006000017945 */ /* 0x000fe20003800000 */
[----:B------:R-:W-:-:S07]  /*a5b0*/  IMAD.MOV.U32 R15, RZ, RZ, -0x1 ;  /* 0xffffffffff0f7424 */ /* 0x000fce00078e00ff */
[----:B------:R-:W-:Y:S05]  /*a5c0*/  WARPSYNC.COLLECTIVE R15, `(.L_x_215) ;  /* 0x000000000f0c7348 */ /* 0x000fea0003c00000 */
[----:B------:R-:W-:Y:S02]  /*a5d0*/  ELECT P6, UR62, PT ;  /* 0x00000000003e782f */ /* 0x000fe400038c0000 */
[----:B------:R-:W-:Y:S01]  /*a5e0*/  MOV R14, UR62 ;  /* 0x0000003e000e7c02 */ /* 0x000fe20008000f00 */
[----:B------:R-:W-:Y:S10]  /*a5f0*/  ENDCOLLECTIVE ;  /* 0x000000000000791b */ /* 0x000ff40003800000 */
.L_x_215:
[----:B------:R-:W-:Y:S05]  /*a600*/  BSYNC B1 ;  /* 0x0000000000017941 */ /* 0x000fea0003800000 */
.L_x_214:
[----:B------:R-:W-:Y:S05]  /*a610*/  BRA `(.L_x_216) ;  /* 0xfffffff0003c7947 */ /* 0x000fea000383ffff */
.L_x_198:
[----:B0-----:R0:W1:Y:S02]  /*a620*/  SYNCS.PHASECHK.TRANS64.TRYWAIT P1, [R14+URZ+0x18], R7 ;  /* 0x000018070e0075a7 */ /* 0x001064000802017f */
[----:B-1----:R-:W-:Y:S05]  /*a630*/  @!P1 NANOSLEEP.SYNCS 0x989680 ;  /* 0x009896800000995d */ /* 0x002fea0003900000 */
[----:B------:R-:W1:Y:S02]  /*a640*/  @!P1 SYNCS.PHASECHK.TRANS64 P1, [R14+URZ+0x18], R7 ;  /* 0x000018070e0095a7 */ /* 0x000e64000802007f */
[----:B-1----:R-:W-:Y:S05]  /*a650*/  @!P1 BRA `(.L_x_198) ;  /* 0xfffffffc00f09947 */ /* 0x002fea000383ffff */
[----:B------:R-:W-:Y:S05]  /*a660*/  BRA `(.L_x_217) ;  /* 0xfffffff000707947 */ /* 0x000fea000383ffff */
.L_x_207:
[----:B------:R-:W-:Y:S01]  /*a670*/  BSSY B0, `(.L_x_218) ;  /* 0x0000006000007945 */ /* 0x000fe20003800000 */
[----:B------:R-:W-:-:S07]  /*a680*/  IMAD.MOV.U32 R15, RZ, RZ, -0x1 ;  /* 0xffffffffff0f7424 */ /* 0x000fce00078e00ff */
[----:B------:R-:W-:Y:S05]  /*a690*/  WARPSYNC.COLLECTIVE R15, `(.L_x_219) ;  /* 0x000000000f0c7348 */ /* 0x000fea0003c00000 */
[----:B------:R-:W-:Y:S02]  /*a6a0*/  ELECT P6, UR62, PT ;  /* 0x00000000003e782f */ /* 0x000fe400038c0000 */
[----:B------:R-:W-:Y:S01]  /*a6b0*/  MOV R14, UR62 ;  /* 0x0000003e000e7c02 */ /* 0x000fe20008000f00 */
[----:B------:R-:W-:Y:S10]  /*a6c0*/  ENDCOLLECTIVE ;  /* 0x000000000000791b */ /* 0x000ff40003800000 */
.L_x_219:
[----:B------:R-:W-:Y:S05]  /*a6d0*/  BSYNC B0 ;  /* 0x0000000000007941 */ /* 0x000fea0003800000 */
.L_x_218:
[----:B------:R-:W-:Y:S05]  /*a6e0*/  BRA `(.L_x_220) ;  /* 0xfffffff800f07947 */ /* 0x000fea000383ffff */
.L_x_211:
[----:B0-----:R0:W1:Y:S02]  /*a6f0*/  SYNCS.PHASECHK.TRANS64.TRYWAIT P0, [R7+URZ], R2 ;  /* 0x00000002070075a7 */ /* 0x001064000800017f */
[----:B-1----:R-:W-:Y:S05]  /*a700*/  @!P0 NANOSLEEP.SYNCS 0x989680 ;  /* 0x009896800000895d */ /* 0x002fea0003900000 */
[----:B------:R-:W1:Y:S02]  /*a710*/  @!P0 SYNCS.PHASECHK.TRANS64 P0, [R7+URZ], R2 ;  /* 0x00000002070085a7 */ /* 0x000e64000800007f */
[----:B-1----:R-:W-:Y:S05]  /*a720*/  @!P0 BRA `(.L_x_211) ;  /* 0xfffffffc00f08947 */ /* 0x002fea000383ffff */
[----:B------:R-:W-:Y:S05]  /*a730*/  BRA `(.L_x_221) ;  /* 0xfffffffc00307947 */ /* 0x000fea000383ffff */
.L_x_212:
[----:B0-----:R0:W1:Y:S02]  /*a740*/  SYNCS.PHASECHK.TRANS64.TRYWAIT P0, [R9+URZ], R4 ;  /* 0x00000004090075a7 */ /* 0x001064000800017f */
[----:B-1----:R-:W-:Y:S05]  /*a750*/  @!P0 NANOSLEEP.SYNCS 0x989680 ;  /* 0x009896800000895d */ /* 0x002fea0003900000 */
[----:B------:R-:W1:Y:S02]  /*a760*/  @!P0 SYNCS.PHASECHK.TRANS64 P0, [R9+URZ], R4 ;  /* 0x00000004090085a7 */ /* 0x000e64000800007f */
[----:B-1----:R-:W-:Y:S05]  /*a770*/  @!P0 BRA `(.L_x_212) ;  /* 0xfffffffc00f08947 */ /* 0x002fea000383ffff */
[----:B------:R-:W-:Y:S05]  /*a780*/  BRA `(.L_x_222) ;  /* 0xfffffffc00387947 */ /* 0x000fea000383ffff */
.L_x_223:
[----:B------:R-:W-:-:S00]  /*a790*/  BRA `(.L_x_223) ;  /* 0xfffffffc00fc7947 */ /* 0x000fc0000383ffff */
[----:B------:R-:W-:-:S00]  /*a7a0*/  NOP ;  /* 0x0000000000007918 */ /* 0x000fc00000000000 */
        /* <DEDUP_REMOVED lines=13> */
.L_x_224:


//--------------------- .nv.global.init           --------------------------
	.section	.nv.global.init,"aw",@progbits
.nv.global.init:
	.type		$str$22,@object
	.size		$str$22,($str$23 - $str$22)
$str$22:
        /*0000*/ 	.byte	0x6b, 0x5f, 0x74, 0x69, 0x6c, 0x65, 0x5f, 0x63, 0x6f, 0x75, 0x6e, 0x74, 0x20, 0x3e, 0x3d, 0x20
        /*0010*/ 	.byte	0x31, 0x00
	.type		$str$23,@object
	.size		$str$23,(__unnamed_1 - $str$23)
$str$23:
        /*0012*/ 	.byte	0x2f, 0x74, 0x6d, 0x70, 0x2f, 0x63, 0x75, 0x74, 0x6c, 0x61, 0x73, 0x73, 0x5f, 0x73, 0x77, 0x65
        /*0022*/ 	.byte	0x65, 0x70, 0x5f, 0x73, 0x72, 0x63, 0x2f, 0x69, 0x6e, 0x63, 0x6c, 0x75, 0x64, 0x65, 0x2f, 0x63
        /*0032*/ 	.byte	0x75, 0x74, 0x6c, 0x61, 0x73, 0x73, 0x2f, 0x67, 0x65, 0x6d, 0x6d, 0x2f, 0x63, 0x6f, 0x6c, 0x6c
        /*0042*/ 	.byte	0x65, 0x63, 0x74, 0x69, 0x76, 0x65, 0x2f, 0x73, 0x6d, 0x39, 0x30, 0x5f, 0x6d, 0x6d, 0x61, 0x5f
        /*0052*/ 	.byte	0x74, 0x6d, 0x61, 0x5f, 0x67, 0x6d, 0x6d, 0x61, 0x5f, 0x73, 0x73, 0x5f, 0x77, 0x61, 0x72, 0x70
        /*0062*/ 	.byte	0x73, 0x70, 0x65, 0x63, 0x69, 0x61, 0x6c, 0x69, 0x7a, 0x65, 0x64, 0x2e, 0x68, 0x70, 0x70, 0x00
	.type		__unnamed_1,@object
	.size		__unnamed_1,(.L_0 - __unnamed_1)
__unnamed_1:
        /*0072*/ 	.byte	0x76, 0x6f, 0x69, 0x64, 0x20, 0x63, 0x75, 0x74, 0x6c, 0x61, 0x73, 0x73, 0x3a, 0x3a, 0x67, 0x65
        /* <DEDUP_REMOVED lines=179> */
        /*0bb2*/ 	.byte	0x3a, 0x69, 0x64, 0x65, 0x6e, 0x74, 0x69, 0x74, 0x79, 0x5d, 0x00
.L_0:


//--------------------- .nv.shared._ZN7cutlass13device_kernelINS_4gemm6kernel13GemmUniversalIN4cute5tupleIJiiiiEEENS1_10collective13CollectiveMmaINS1_34MainloopSm90TmaGmmaWarpSpecializedILi3ENS5_IJNS4_1CILi1EEESB_SB_EEENS1_35KernelTmaWarpSpecializedCooperativeEEENS5_IJNSA_ILi128EEENSA_ILi160EEESF_EEENS_6half_tENS5_IJlSB_lEEESI_SJ_NS4_8TiledMMAINS4_8MMA_AtomIJNS4_4SM904GMMA25MMA_64x32x16_F32F16F16_SSILNSN_5MajorE0ELSP_0ELNSN_7ScaleInE1ELSQ_1EEEEEENS4_6LayoutINS5_IJNSA_ILi2EEESB_SB_EEENS5_IJSB_NSA_ILi0EEESW_EEEEENS5_IJNS4_10UnderscoreESZ_SZ_EEEEENS4_13SM90_TMA_LOADENS4_14ComposedLayoutINS4_7SwizzleILi3ELi4ELi3EEENS4_18smem_ptr_flag_bitsILi16EEENST_INS5_IJNSA_ILi8EEENSA_ILi64EEEEEENS5_IJS19_SB_EEEEEEEvNS4_8identityES12_S1D_vS1E_EENS_8epilogue10collective6detail29Sm90TmaWarpSpecializedAdapterINS1H_15DefaultEpilogueISI_SJ_SJ_NS1G_6thread17LinearCombinationISI_Li1EffLNS1L_9ScaleType4KindE0ELNS_15FloatRoundStyleE2ESI_EENS1_15EpilogueDefaultEEEEEvvEEEEvNT_6ParamsE --------------------------
	.section	.nv.shared._ZN7cutlass13device_kernelINS_4gemm6kernel13GemmUniversalIN4cute5tupleIJiiiiEEENS1_10collective13CollectiveMmaINS1_34MainloopSm90TmaGmmaWarpSpecializedILi3ENS5_IJNS4_1CILi1EEESB_SB_EEENS1_35KernelTmaWarpSpecializedCooperativeEEENS5_IJNSA_ILi128EEENSA_ILi160EEESF_EEENS_6half_tENS5_IJlSB_lEEESI_SJ_NS4_8TiledMMAINS4_8MMA_AtomIJNS4_4SM904GMMA25MMA_64x32x16_F32F16F16_SSILNSN_5MajorE0ELSP_0ELNSN_7ScaleInE1ELSQ_1EEEEEENS4_6LayoutINS5_IJNSA_ILi2EEESB_SB_EEENS5_IJSB_NSA_ILi0EEESW_EEEEENS5_IJNS4_10UnderscoreESZ_SZ_EEEEENS4_13SM90_TMA_LOADENS4_14ComposedLayoutINS4_7SwizzleILi3ELi4ELi3EEENS4_18smem_ptr_flag_bitsILi16EEENST_INS5_IJNSA_ILi8EEENSA_ILi64EEEEEENS5_IJS19_SB_EEEEEEEvNS4_8identityES12_S1D_vS1E_EENS_8epilogue10collective6detail29Sm90TmaWarpSpecializedAdapterINS1H_15DefaultEpilogueISI_SJ_SJ_NS1G_6thread17LinearCombinationISI_Li1EffLNS1L_9ScaleType4KindE0ELNS_15FloatRoundStyleE2ESI_EENS1_15EpilogueDefaultEEEEEvvEEEEvNT_6ParamsE,"aw",@nobits
	.sectionflags	@""
	.align	16
	.zero		1024


//--------------------- .nv.shared.reserved.0     --------------------------
	.section	.nv.shared.reserved.0,"aw",@nobits
	.weak		__nv_reservedSMEM_offset_0_alias
	.size		__nv_reservedSMEM_offset_0_alias, 0, 0
	.other		__nv_reservedSMEM_offset_0_alias,@"STO_CUDA_RESERVED_SHARED STV_DEFAULT"
__nv_reservedSMEM_offset_0_alias:
	.zero		0


//--------------------- .nv.global                --------------------------
	.section	.nv.global,"aw",@nobits
.nv.global:
	.type		_ZN40_INTERNAL_36242987_4_k_cu_038c5f3f_194244cute1_E,@object
	.size		_ZN40_INTERNAL_36242987_4_k_cu_038c5f3f_194244cute1_E,(_ZN40_INTERNAL_36242987_4_k_cu_038c5f3f_194244cuda3std3__45__cpo6cbeginE - _ZN40_INTERNAL_36242987_4_k_cu_038c5f3f_194244cute1_E)
_ZN40_INTERNAL_36242987_4_k_cu_038c5f3f_194244cute1_E:
	.zero		1
	.type		_ZN40_INTERNAL_36242987_4_k_cu_038c5f3f_194244cuda3std3__45__cpo6cbeginE,@object
	.size		_ZN40_INTERNAL_36242987_4_k_cu_038c5f3f_194244cuda3std3__45__cpo6cbeginE,(_ZN40_INTERNAL_36242987_4_k_cu_038c5f3f_194244cuda3std3__48in_placeE - _ZN40_INTERNAL_36242987_4_k_cu_038c5f3f_194244cuda3std3__45__cpo6cbeginE)
_ZN40_INTERNAL_36242987_4_k_cu_038c5f3f_194244cuda3std3__45__cpo6cbeginE:
	.zero		1
	.type		_ZN40_INTERNAL_36242987_4_k_cu_038c5f3f_194244cuda3std3__48in_placeE,@object
	.size		_ZN40_INTERNAL_36242987_4_k_cu_038c5f3f_194244cuda3std3__48in_placeE,(_ZN40_INTERNAL_36242987_4_k_cu_038c5f3f_194244cuda3std6ranges3__45__cpo9iter_moveE - _ZN40_INTERNAL_36242987_4_k_cu_038c5f3f_194244cuda3std3__48in_placeE)
_ZN40_INTERNAL_36242987_4_k_cu_038c5f3f_194244cuda3std3__48in_placeE:
	.zero		1
	.type		_ZN40_INTERNAL_36242987_4_k_cu_038c5f3f_194244cuda3std6ranges3__45__cpo9iter_moveE,@object
	.size		_ZN40_INTERNAL_36242987_4_k_cu_038c5f3f_194244cuda3std6ranges3__45__cpo9iter_moveE,(_ZN40_INTERNAL_36242987_4_k_cu_038c5f3f_194244cuda3std3__45__cpo5beginE - _ZN40_INTERNAL_36242987_4_k_cu_038c5f3f_194244cuda3std6ranges3__45__cpo9iter_moveE)
_ZN40_INTERNAL_36242987_4_k_cu_038c5f3f_194244cuda3std6ranges3__45__cpo9iter_moveE:
	.zero		1
	.type		_ZN40_INTERNAL_36242987_4_k_cu_038c5f3f_194244cuda3std3__45__cpo5beginE,@object
	.size		_ZN40_INTERNAL_36242987_4_k_cu_038c5f3f_194244cuda3std3__45__cpo5beginE,(_ZN40_INTERNAL_36242987_4_k_cu_038c5f3f_194244cuda3std3__442_GLOBAL__N__36242987_4_k_cu_038c5f3f_194246ignoreE - _ZN40_INTERNAL_36242987_4_k_cu_038c5f3f_194244cuda3std3__45__cpo5beginE)
_ZN40_INTERNAL_36242987_4_k_cu_038c5f3f_194244cuda3std3__45__cpo5beginE:
	.zero		1
	.type		_ZN40_INTERNAL_36242987_4_k_cu_038c5f3f_194244cuda3std3__442_GLOBAL__N__36242987_4_k_cu_038c5f3f_194246ignoreE,@object
	.size		_ZN40_INTERNAL_36242987_4_k_cu_038c5f3f_194244cuda3std3__442_GLOBAL__N__36242987_4_k_cu_038c5f3f_194246ignoreE,(_ZN40_INTERNAL_36242987_4_k_cu_038c5f3f_194244cute7productE - _ZN40_INTERNAL_36242987_4_k_cu_038c5f3f_194244cuda3std3__442_GLOBAL__N__36242987_4_k_cu_038c5f3f_194246ignoreE)
_ZN40_INTERNAL_36242987_4_k_cu_038c5f3f_194244cuda3std3__442_GLOBAL__N__36242987_4_k_cu_038c5f3f_194246ignoreE:
	.zero		1
	.type		_ZN40_INTERNAL_36242987_4_k_cu_038c5f3f_194244cute7productE,@object
	.size		_ZN40_INTERNAL_36242987_4_k_cu_038c5f3f_194244cute7productE,(_ZN40_INTERNAL_36242987_4_k_cu_038c5f3f_194244cuda3std3__45__cpo3endE - _ZN40_INTERNAL_36242987_4_k_cu_038c5f3f_194244cute7productE)
_ZN40_INTERNAL_36242987_4_k_cu_038c5f3f_194244cute7productE:
	.zero		1
	.type		_ZN40_INTERNAL_36242987_4_k_cu_038c5f3f_194244cuda3std3__45__cpo3endE,@object
	.size		_ZN40_INTERNAL_36242987_4_k_cu_038c5f3f_194244cuda3std3__45__cpo3endE,(_ZN40_INTERNAL_36242987_4_k_cu_038c5f3f_194244cuda3std3__419piecewise_constructE - _ZN40_INTERNAL_36242987_4_k_cu_038c5f3f_194244cuda3std3__45__cpo3endE)
_ZN40_INTERNAL_36242987_4_k_cu_038c5f3f_194244cuda3std3__45__cpo3endE:
	.zero		1
	.type		_ZN40_INTERNAL_36242987_4_k_cu_038c5f3f_194244cuda3std3__419piecewise_constructE,@object
	.size		_ZN40_INTERNAL_36242987_4_k_cu_038c5f3f_194244cuda3std3__419piecewise_constructE,(_ZN40_INTERNAL_36242987_4_k_cu_038c5f3f_194244cuda3std3__45__cpo4cendE - _ZN40_INTERNAL_36242987_4_k_cu_038c5f3f_194244cuda3std3__419piecewise_constructE)
_ZN40_INTERNAL_36242987_4_k_cu_038c5f3f_194244cuda3std3__419piecewise_constructE:
	.zero		1
	.type		_ZN40_INTERNAL_36242987_4_k_cu_038c5f3f_194244cuda3std3__45__cpo4cendE,@object
	.size		_ZN40_INTERNAL_36242987_4_k_cu_038c5f3f_194244cuda3std3__45__cpo4cendE,(_ZN40_INTERNAL_36242987_4_k_cu_038c5f3f_194244cuda3std6ranges3__45__cpo4swapE - _ZN40_INTERNAL_36242987_4_k_cu_038c5f3f_194244cuda3std3__45__cpo4cendE)
_ZN40_INTERNAL_36242987_4_k_cu_038c5f3f_194244cuda3std3__45__cpo4cendE:
	.zero		1
	.type		_ZN40_INTERNAL_36242987_4_k_cu_038c5f3f_194244cuda3std6ranges3__45__cpo4swapE,@object
	.size		_ZN40_INTERNAL_36242987_4_k_cu_038c5f3f_194244cuda3std6ranges3__45__cpo4swapE,(.L_8 - _ZN40_INTERNAL_36242987_4_k_cu_038c5f3f_194244cuda3std6ranges3__45__cpo4swapE)
_ZN40_INTERNAL_36242987_4_k_cu_038c5f3f_194244cuda3std6ranges3__45__cpo4swapE:
	.zero		1
.L_8:


//--------------------- .nv.constant0._ZN7cutlass13device_kernelINS_4gemm6kernel13GemmUniversalIN4cute5tupleIJiiiiEEENS1_10collective13CollectiveMmaINS1_34MainloopSm90TmaGmmaWarpSpecializedILi3ENS5_IJNS4_1CILi1EEESB_SB_EEENS1_35KernelTmaWarpSpecializedCooperativeEEENS5_IJNSA_ILi128EEENSA_ILi160EEESF_EEENS_6half_tENS5_IJlSB_lEEESI_SJ_NS4_8TiledMMAINS4_8MMA_AtomIJNS4_4SM904GMMA25MMA_64x32x16_F32F16F16_SSILNSN_5MajorE0ELSP_0ELNSN_7ScaleInE1ELSQ_1EEEEEENS4_6LayoutINS5_IJNSA_ILi2EEESB_SB_EEENS5_IJSB_NSA_ILi0EEESW_EEEEENS5_IJNS4_10UnderscoreESZ_SZ_EEEEENS4_13SM90_TMA_LOADENS4_14ComposedLayoutINS4_7SwizzleILi3ELi4ELi3EEENS4_18smem_ptr_flag_bitsILi16EEENST_INS5_IJNSA_ILi8EEENSA_ILi64EEEEEENS5_IJS19_SB_EEEEEEEvNS4_8identityES12_S1D_vS1E_EENS_8epilogue10collective6detail29Sm90TmaWarpSpecializedAdapterINS1H_15DefaultEpilogueISI_SJ_SJ_NS1G_6thread17LinearCombinationISI_Li1EffLNS1L_9ScaleType4KindE0ELNS_15FloatRoundStyleE2ESI_EENS1_15EpilogueDefaultEEEEEvvEEEEvNT_6ParamsE --------------------------
	.section	.nv.constant0._ZN7cutlass13device_kernelINS_4gemm6kernel13GemmUniversalIN4cute5tupleIJiiiiEEENS1_10collective13CollectiveMmaINS1_34MainloopSm90TmaGmmaWarpSpecializedILi3ENS5_IJNS4_1CILi1EEESB_SB_EEENS1_35KernelTmaWarpSpecializedCooperativeEEENS5_IJNSA_ILi128EEENSA_ILi160EEESF_EEENS_6half_tENS5_IJlSB_lEEESI_SJ_NS4_8TiledMMAINS4_8MMA_AtomIJNS4_4SM904GMMA25MMA_64x32x16_F32F16F16_SSILNSN_5MajorE0ELSP_0ELNSN_7ScaleInE1ELSQ_1EEEEEENS4_6LayoutINS5_IJNSA_ILi2EEESB_SB_EEENS5_IJSB_NSA_ILi0EEESW_EEEEENS5_IJNS4_10UnderscoreESZ_SZ_EEEEENS4_13SM90_TMA_LOADENS4_14ComposedLayoutINS4_7SwizzleILi3ELi4ELi3EEENS4_18smem_ptr_flag_bitsILi16EEENST_INS5_IJNSA_ILi8EEENSA_ILi64EEEEEENS5_IJS19_SB_EEEEEEEvNS4_8identityES12_S1D_vS1E_EENS_8epilogue10collective6detail29Sm90TmaWarpSpecializedAdapterINS1H_15DefaultEpilogueISI_SJ_SJ_NS1G_6thread17LinearCombinationISI_Li1EffLNS1L_9ScaleType4KindE0ELNS_15FloatRoundStyleE2ESI_EENS1_15EpilogueDefaultEEEEEvvEEEEvNT_6ParamsE,"a",@progbits
	.sectionflags	@""
	.align	4
.nv.constant0._ZN7cutlass13device_kernelINS_4gemm6kernel13GemmUniversalIN4cute5tupleIJiiiiEEENS1_10collective13CollectiveMmaINS1_34MainloopSm90TmaGmmaWarpSpecializedILi3ENS5_IJNS4_1CILi1EEESB_SB_EEENS1_35KernelTmaWarpSpecializedCooperativeEEENS5_IJNSA_ILi128EEENSA_ILi160EEESF_EEENS_6half_tENS5_IJlSB_lEEESI_SJ_NS4_8TiledMMAINS4_8MMA_AtomIJNS4_4SM904GMMA25MMA_64x32x16_F32F16F16_SSILNSN_5MajorE0ELSP_0ELNSN_7ScaleInE1ELSQ_1EEEEEENS4_6LayoutINS5_IJNSA_ILi2EEESB_SB_EEENS5_IJSB_NSA_ILi0EEESW_EEEEENS5_IJNS4_10UnderscoreESZ_SZ_EEEEENS4_13SM90_TMA_LOADENS4_14ComposedLayoutINS4_7SwizzleILi3ELi4ELi3EEENS4_18smem_ptr_flag_bitsILi16EEENST_INS5_IJNSA_ILi8EEENSA_ILi64EEEEEENS5_IJS19_SB_EEEEEEEvNS4_8identityES12_S1D_vS1E_EENS_8epilogue10collective6detail29Sm90TmaWarpSpecializedAdapterINS1H_15DefaultEpilogueISI_SJ_SJ_NS1G_6thread17LinearCombinationISI_Li1EffLNS1L_9ScaleType4KindE0ELNS_15FloatRoundStyleE2ESI_EENS1_15EpilogueDefaultEEEEEvvEEEEvNT_6ParamsE:
	.zero		1664


//--------------------- SYMBOLS --------------------------

	.type		.nv.reservedSmem.offset0,@object
	.size		.nv.reservedSmem.offset0,0x4
	.type		__assertfail,@function
